//
// Generated by NVIDIA NVVM Compiler
//
// Compiler Build ID: CL-36424714
// Cuda compilation tools, release 13.0, V13.0.88
// Based on NVVM 20.0.0
//

.version 9.0
.target sm_100
.address_size 64

	// .globl	_Z8init_gpui
.extern .shared .align 16 .b8 s[];

.visible .entry _Z8init_gpui(
	.param .u32 _Z8init_gpui_param_0
)
{


	ret;

}
	// .globl	_Z9phase_onePiiiii
.visible .entry _Z9phase_onePiiiii(
	.param .u64 .ptr .align 1 _Z9phase_onePiiiii_param_0,
	.param .u32 _Z9phase_onePiiiii_param_1,
	.param .u32 _Z9phase_onePiiiii_param_2,
	.param .u32 _Z9phase_onePiiiii_param_3,
	.param .u32 _Z9phase_onePiiiii_param_4
)
{
	.reg .pred 	%p<12>;
	.reg .b32 	%r<94>;
	.reg .b64 	%rd<5>;

	ld.param.u64 	%rd2, [_Z9phase_onePiiiii_param_0];
	ld.param.u32 	%r38, [_Z9phase_onePiiiii_param_1];
	ld.param.u32 	%r39, [_Z9phase_onePiiiii_param_2];
	ld.param.u32 	%r40, [_Z9phase_onePiiiii_param_3];
	ld.param.u32 	%r41, [_Z9phase_onePiiiii_param_4];
	cvta.to.global.u64 	%rd3, %rd2;
	mov.u32 	%r1, %tid.x;
	mov.u32 	%r43, %tid.y;
	mul.lo.s32 	%r44, %r39, %r38;
	add.s32 	%r45, %r44, %r43;
	add.s32 	%r46, %r44, %r1;
	mul.lo.s32 	%r2, %r38, %r43;
	mad.lo.s32 	%r48, %r45, %r40, %r46;
	add.s32 	%r49, %r2, %r1;
	bar.sync 	0;
	mul.wide.s32 	%rd4, %r48, 4;
	add.s64 	%rd1, %rd3, %rd4;
	ld.global.u32 	%r50, [%rd1];
	shl.b32 	%r51, %r49, 2;
	mov.u32 	%r52, s;
	add.s32 	%r3, %r52, %r51;
	max.s32 	%r53, %r45, %r46;
	setp.ge.s32 	%p1, %r53, %r41;
	selp.b32 	%r54, 1000000000, %r50, %p1;
	st.shared.u32 	[%r3], %r54;
	bar.sync 	0;
	setp.lt.s32 	%p2, %r38, 1;
	@%p2 bra 	$L__BB1_17;
	and.b32  	%r4, %r38, 3;
	setp.lt.u32 	%p3, %r38, 4;
	mov.b32 	%r89, 0;
	mov.u32 	%r90, %r89;
	@%p3 bra 	$L__BB1_12;
	and.b32  	%r89, %r38, 2147483644;
	neg.s32 	%r88, %r89;
	shl.b32 	%r57, %r1, 2;
	add.s32 	%r87, %r52, %r57;
	shl.b32 	%r8, %r38, 4;
	mul.lo.s32 	%r9, %r38, 12;
	shl.b32 	%r10, %r38, 3;
	shl.b32 	%r59, %r2, 2;
	add.s32 	%r60, %r59, %r52;
	add.s32 	%r86, %r60, 8;
	shl.b32 	%r12, %r38, 2;
	mov.b32 	%r90, 0;
$L__BB1_3:
	ld.shared.u32 	%r61, [%r86+-8];
	ld.shared.u32 	%r62, [%r87];
	add.s32 	%r17, %r62, %r61;
	ld.shared.u32 	%r63, [%r3];
	setp.ge.s32 	%p4, %r17, %r63;
	@%p4 bra 	$L__BB1_5;
	st.shared.u32 	[%r3], %r17;
$L__BB1_5:
	bar.sync 	0;
	ld.shared.u32 	%r64, [%r86+-4];
	add.s32 	%r65, %r87, %r12;
	ld.shared.u32 	%r66, [%r65];
	add.s32 	%r18, %r66, %r64;
	ld.shared.u32 	%r67, [%r3];
	setp.ge.s32 	%p5, %r18, %r67;
	@%p5 bra 	$L__BB1_7;
	st.shared.u32 	[%r3], %r18;
$L__BB1_7:
	bar.sync 	0;
	ld.shared.u32 	%r68, [%r86];
	add.s32 	%r69, %r87, %r10;
	ld.shared.u32 	%r70, [%r69];
	add.s32 	%r19, %r70, %r68;
	ld.shared.u32 	%r71, [%r3];
	setp.ge.s32 	%p6, %r19, %r71;
	@%p6 bra 	$L__BB1_9;
	st.shared.u32 	[%r3], %r19;
$L__BB1_9:
	bar.sync 	0;
	ld.shared.u32 	%r72, [%r86+4];
	add.s32 	%r73, %r87, %r9;
	ld.shared.u32 	%r74, [%r73];
	add.s32 	%r20, %r74, %r72;
	ld.shared.u32 	%r75, [%r3];
	setp.ge.s32 	%p7, %r20, %r75;
	@%p7 bra 	$L__BB1_11;
	st.shared.u32 	[%r3], %r20;
$L__BB1_11:
	bar.sync 	0;
	add.s32 	%r88, %r88, 4;
	add.s32 	%r87, %r87, %r8;
	add.s32 	%r86, %r86, 16;
	add.s32 	%r90, %r90, %r12;
	setp.ne.s32 	%p8, %r88, 0;
	@%p8 bra 	$L__BB1_3;
$L__BB1_12:
	setp.eq.s32 	%p9, %r4, 0;
	@%p9 bra 	$L__BB1_17;
	add.s32 	%r76, %r89, %r2;
	shl.b32 	%r77, %r76, 2;
	add.s32 	%r93, %r52, %r77;
	add.s32 	%r79, %r1, %r90;
	shl.b32 	%r80, %r79, 2;
	add.s32 	%r92, %r52, %r80;
	shl.b32 	%r29, %r38, 2;
	neg.s32 	%r91, %r4;
$L__BB1_14:
	.pragma "nounroll";
	ld.shared.u32 	%r81, [%r93];
	ld.shared.u32 	%r82, [%r92];
	add.s32 	%r34, %r82, %r81;
	ld.shared.u32 	%r83, [%r3];
	setp.ge.s32 	%p10, %r34, %r83;
	@%p10 bra 	$L__BB1_16;
	st.shared.u32 	[%r3], %r34;
$L__BB1_16:
	bar.sync 	0;
	add.s32 	%r93, %r93, 4;
	add.s32 	%r92, %r92, %r29;
	add.s32 	%r91, %r91, 1;
	setp.ne.s32 	%p11, %r91, 0;
	@%p11 bra 	$L__BB1_14;
$L__BB1_17:
	ld.shared.u32 	%r84, [%r3];
	st.global.u32 	[%rd1], %r84;
	ret;

}
	// .globl	_Z9phase_twoPiiiii
.visible .entry _Z9phase_twoPiiiii(
	.param .u64 .ptr .align 1 _Z9phase_twoPiiiii_param_0,
	.param .u32 _Z9phase_twoPiiiii_param_1,
	.param .u32 _Z9phase_twoPiiiii_param_2,
	.param .u32 _Z9phase_twoPiiiii_param_3,
	.param .u32 _Z9phase_twoPiiiii_param_4
)
{
	.reg .pred 	%p<26>;
	.reg .b32 	%r<198>;
	.reg .b64 	%rd<7>;

	ld.param.u64 	%rd2, [_Z9phase_twoPiiiii_param_0];
	ld.param.u32 	%r90, [_Z9phase_twoPiiiii_param_1];
	ld.param.u32 	%r93, [_Z9phase_twoPiiiii_param_2];
	ld.param.u32 	%r91, [_Z9phase_twoPiiiii_param_3];
	ld.param.u32 	%r92, [_Z9phase_twoPiiiii_param_4];
	mul.lo.s32 	%r1, %r90, %r90;
	mov.u32 	%r2, %tid.x;
	mov.u32 	%r3, %tid.y;
	mov.u32 	%r94, %ctaid.x;
	mov.u32 	%r4, %ctaid.y;
	mul.lo.s32 	%r5, %r93, %r90;
	setp.ge.s32 	%p1, %r94, %r93;
	selp.u32 	%r95, 1, 0, %p1;
	add.s32 	%r6, %r94, %r95;
	setp.ne.s32 	%p2, %r4, 0;
	@%p2 bra 	$L__BB2_2;
	add.s32 	%r176, %r5, %r3;
	mad.lo.s32 	%r177, %r6, %r90, %r2;
	add.s32 	%r179, %r5, %r2;
	mov.u32 	%r178, %r176;
	bra.uni 	$L__BB2_3;
$L__BB2_2:
	mad.lo.s32 	%r176, %r6, %r90, %r3;
	add.s32 	%r177, %r5, %r2;
	add.s32 	%r178, %r5, %r3;
	mov.u32 	%r179, %r177;
$L__BB2_3:
	cvta.to.global.u64 	%rd3, %rd2;
	mul.lo.s32 	%r17, %r90, %r3;
	mad.lo.s32 	%r96, %r176, %r91, %r177;
	mad.lo.s32 	%r97, %r178, %r91, %r179;
	add.s32 	%r98, %r17, %r2;
	bar.sync 	0;
	mul.wide.s32 	%rd4, %r96, 4;
	add.s64 	%rd1, %rd3, %rd4;
	ld.global.u32 	%r99, [%rd1];
	shl.b32 	%r100, %r98, 2;
	mov.u32 	%r101, s;
	add.s32 	%r18, %r101, %r100;
	st.shared.u32 	[%r18], %r99;
	mul.wide.s32 	%rd5, %r97, 4;
	add.s64 	%rd6, %rd3, %rd5;
	ld.global.u32 	%r102, [%rd6];
	shl.b32 	%r103, %r1, 2;
	add.s32 	%r19, %r18, %r103;
	st.shared.u32 	[%r19], %r102;
	max.s32 	%r104, %r176, %r177;
	setp.lt.s32 	%p3, %r104, %r92;
	@%p3 bra 	$L__BB2_5;
	mov.b32 	%r105, 1000000000;
	st.shared.u32 	[%r18], %r105;
$L__BB2_5:
	max.s32 	%r106, %r178, %r179;
	setp.lt.s32 	%p4, %r106, %r92;
	@%p4 bra 	$L__BB2_7;
	mov.b32 	%r107, 1000000000;
	st.shared.u32 	[%r19], %r107;
$L__BB2_7:
	setp.eq.s32 	%p5, %r4, 0;
	bar.sync 	0;
	@%p5 bra 	$L__BB2_25;
	setp.lt.s32 	%p6, %r90, 1;
	@%p6 bra 	$L__BB2_42;
	and.b32  	%r20, %r90, 3;
	setp.lt.u32 	%p7, %r90, 4;
	mov.b32 	%r193, 0;
	mov.u32 	%r194, %r193;
	@%p7 bra 	$L__BB2_20;
	and.b32  	%r193, %r90, 2147483644;
	neg.s32 	%r187, %r193;
	shl.b32 	%r110, %r2, 2;
	add.s32 	%r186, %r101, %r110;
	shl.b32 	%r25, %r90, 4;
	shl.b32 	%r26, %r90, 2;
	add.s32 	%r112, %r26, 12;
	mul.lo.s32 	%r27, %r90, %r112;
	add.s32 	%r113, %r26, 8;
	mul.lo.s32 	%r28, %r90, %r113;
	shl.b32 	%r114, %r17, 2;
	add.s32 	%r115, %r114, %r101;
	add.s32 	%r185, %r115, 8;
	add.s32 	%r116, %r26, 4;
	mul.lo.s32 	%r30, %r90, %r116;
	mov.b32 	%r194, 0;
$L__BB2_11:
	ld.shared.u32 	%r117, [%r185+-8];
	add.s32 	%r118, %r186, %r103;
	ld.shared.u32 	%r119, [%r118];
	add.s32 	%r56, %r119, %r117;
	ld.shared.u32 	%r120, [%r18];
	setp.ge.s32 	%p8, %r56, %r120;
	@%p8 bra 	$L__BB2_13;
	st.shared.u32 	[%r18], %r56;
$L__BB2_13:
	bar.sync 	0;
	ld.shared.u32 	%r121, [%r185+-4];
	add.s32 	%r122, %r186, %r30;
	ld.shared.u32 	%r123, [%r122];
	add.s32 	%r57, %r123, %r121;
	ld.shared.u32 	%r124, [%r18];
	setp.ge.s32 	%p9, %r57, %r124;
	@%p9 bra 	$L__BB2_15;
	st.shared.u32 	[%r18], %r57;
$L__BB2_15:
	bar.sync 	0;
	ld.shared.u32 	%r125, [%r185];
	add.s32 	%r126, %r186, %r28;
	ld.shared.u32 	%r127, [%r126];
	add.s32 	%r58, %r127, %r125;
	ld.shared.u32 	%r128, [%r18];
	setp.ge.s32 	%p10, %r58, %r128;
	@%p10 bra 	$L__BB2_17;
	st.shared.u32 	[%r18], %r58;
$L__BB2_17:
	bar.sync 	0;
	ld.shared.u32 	%r129, [%r185+4];
	add.s32 	%r130, %r186, %r27;
	ld.shared.u32 	%r131, [%r130];
	add.s32 	%r59, %r131, %r129;
	ld.shared.u32 	%r132, [%r18];
	setp.ge.s32 	%p11, %r59, %r132;
	@%p11 bra 	$L__BB2_19;
	st.shared.u32 	[%r18], %r59;
$L__BB2_19:
	bar.sync 	0;
	add.s32 	%r187, %r187, 4;
	add.s32 	%r186, %r186, %r25;
	add.s32 	%r185, %r185, 16;
	add.s32 	%r194, %r194, %r26;
	setp.eq.s32 	%p12, %r187, 0;
	@%p12 bra 	$L__BB2_20;
	bra.uni 	$L__BB2_11;
$L__BB2_20:
	setp.eq.s32 	%p13, %r20, 0;
	@%p13 bra 	$L__BB2_42;
	add.s32 	%r133, %r193, %r17;
	shl.b32 	%r134, %r133, 2;
	add.s32 	%r197, %r101, %r134;
	add.s32 	%r137, %r2, %r194;
	shl.b32 	%r138, %r137, 2;
	add.s32 	%r139, %r103, %r138;
	add.s32 	%r196, %r101, %r139;
	shl.b32 	%r81, %r90, 2;
	neg.s32 	%r195, %r20;
$L__BB2_22:
	.pragma "nounroll";
	ld.shared.u32 	%r140, [%r197];
	ld.shared.u32 	%r141, [%r196];
	add.s32 	%r86, %r141, %r140;
	ld.shared.u32 	%r142, [%r18];
	setp.ge.s32 	%p14, %r86, %r142;
	@%p14 bra 	$L__BB2_24;
	st.shared.u32 	[%r18], %r86;
$L__BB2_24:
	bar.sync 	0;
	add.s32 	%r197, %r197, 4;
	add.s32 	%r196, %r196, %r81;
	add.s32 	%r195, %r195, 1;
	setp.ne.s32 	%p15, %r195, 0;
	@%p15 bra 	$L__BB2_22;
	bra.uni 	$L__BB2_42;
$L__BB2_25:
	setp.lt.s32 	%p16, %r90, 1;
	@%p16 bra 	$L__BB2_42;
	and.b32  	%r31, %r90, 3;
	setp.lt.u32 	%p17, %r90, 4;
	mov.b32 	%r188, 0;
	mov.u32 	%r189, %r188;
	@%p17 bra 	$L__BB2_37;
	and.b32  	%r188, %r90, 2147483644;
	neg.s32 	%r183, %r188;
	shl.b32 	%r145, %r2, 2;
	add.s32 	%r182, %r101, %r145;
	shl.b32 	%r35, %r90, 4;
	mul.lo.s32 	%r36, %r90, 12;
	shl.b32 	%r37, %r90, 3;
	shl.b32 	%r147, %r3, 2;
	shl.b32 	%r38, %r90, 2;
	add.s32 	%r148, %r147, %r38;
	mad.lo.s32 	%r149, %r90, %r148, %r101;
	add.s32 	%r181, %r149, 8;
	mov.b32 	%r189, 0;
$L__BB2_28:
	ld.shared.u32 	%r150, [%r181+-8];
	ld.shared.u32 	%r151, [%r182];
	add.s32 	%r44, %r151, %r150;
	ld.shared.u32 	%r152, [%r18];
	setp.ge.s32 	%p18, %r44, %r152;
	@%p18 bra 	$L__BB2_30;
	st.shared.u32 	[%r18], %r44;
$L__BB2_30:
	bar.sync 	0;
	ld.shared.u32 	%r153, [%r181+-4];
	add.s32 	%r154, %r182, %r38;
	ld.shared.u32 	%r155, [%r154];
	add.s32 	%r45, %r155, %r153;
	ld.shared.u32 	%r156, [%r18];
	setp.ge.s32 	%p19, %r45, %r156;
	@%p19 bra 	$L__BB2_32;
	st.shared.u32 	[%r18], %r45;
$L__BB2_32:
	bar.sync 	0;
	ld.shared.u32 	%r157, [%r181];
	add.s32 	%r158, %r182, %r37;
	ld.shared.u32 	%r159, [%r158];
	add.s32 	%r46, %r159, %r157;
	ld.shared.u32 	%r160, [%r18];
	setp.ge.s32 	%p20, %r46, %r160;
	@%p20 bra 	$L__BB2_34;
	st.shared.u32 	[%r18], %r46;
$L__BB2_34:
	bar.sync 	0;
	ld.shared.u32 	%r161, [%r181+4];
	add.s32 	%r162, %r182, %r36;
	ld.shared.u32 	%r163, [%r162];
	add.s32 	%r47, %r163, %r161;
	ld.shared.u32 	%r164, [%r18];
	setp.ge.s32 	%p21, %r47, %r164;
	@%p21 bra 	$L__BB2_36;
	st.shared.u32 	[%r18], %r47;
$L__BB2_36:
	bar.sync 	0;
	add.s32 	%r183, %r183, 4;
	add.s32 	%r182, %r182, %r35;
	add.s32 	%r181, %r181, 16;
	add.s32 	%r189, %r189, %r38;
	setp.eq.s32 	%p22, %r183, 0;
	@%p22 bra 	$L__BB2_37;
	bra.uni 	$L__BB2_28;
$L__BB2_37:
	setp.eq.s32 	%p23, %r31, 0;
	@%p23 bra 	$L__BB2_42;
	add.s32 	%r166, %r188, %r17;
	shl.b32 	%r167, %r166, 2;
	add.s32 	%r168, %r103, %r167;
	add.s32 	%r192, %r101, %r168;
	add.s32 	%r170, %r2, %r189;
	shl.b32 	%r171, %r170, 2;
	add.s32 	%r191, %r101, %r171;
	shl.b32 	%r68, %r90, 2;
	neg.s32 	%r190, %r31;
$L__BB2_39:
	.pragma "nounroll";
	ld.shared.u32 	%r172, [%r192];
	ld.shared.u32 	%r173, [%r191];
	add.s32 	%r73, %r173, %r172;
	ld.shared.u32 	%r174, [%r18];
	setp.ge.s32 	%p24, %r73, %r174;
	@%p24 bra 	$L__BB2_41;
	st.shared.u32 	[%r18], %r73;
$L__BB2_41:
	bar.sync 	0;
	add.s32 	%r192, %r192, 4;
	add.s32 	%r191, %r191, %r68;
	add.s32 	%r190, %r190, 1;
	setp.eq.s32 	%p25, %r190, 0;
	@%p25 bra 	$L__BB2_42;
	bra.uni 	$L__BB2_39;
$L__BB2_42:
	ld.shared.u32 	%r175, [%r18];
	st.global.u32 	[%rd1], %r175;
	ret;

}
	// .globl	_Z11phase_threePiiiii
.visible .entry _Z11phase_threePiiiii(
	.param .u64 .ptr .align 1 _Z11phase_threePiiiii_param_0,
	.param .u32 _Z11phase_threePiiiii_param_1,
	.param .u32 _Z11phase_threePiiiii_param_2,
	.param .u32 _Z11phase_threePiiiii_param_3,
	.param .u32 _Z11phase_threePiiiii_param_4
)
{
	.reg .pred 	%p<16>;
	.reg .b32 	%r<127>;
	.reg .b64 	%rd<9>;

	ld.param.u64 	%rd2, [_Z11phase_threePiiiii_param_0];
	ld.param.u32 	%r48, [_Z11phase_threePiiiii_param_1];
	ld.param.u32 	%r50, [_Z11phase_threePiiiii_param_2];
	ld.param.u32 	%r51, [_Z11phase_threePiiiii_param_3];
	ld.param.u32 	%r52, [_Z11phase_threePiiiii_param_4];
	cvta.to.global.u64 	%rd3, %rd2;
	mul.lo.s32 	%r1, %r48, %r48;
	shl.b32 	%r53, %r1, 2;
	mov.u32 	%r54, s;
	mov.u32 	%r2, %tid.x;
	mov.u32 	%r3, %tid.y;
	mov.u32 	%r55, %ctaid.x;
	mov.u32 	%r56, %ctaid.y;
	setp.ge.s32 	%p1, %r55, %r50;
	selp.u32 	%r57, 1, 0, %p1;
	add.s32 	%r58, %r55, %r57;
	setp.ge.s32 	%p2, %r56, %r50;
	selp.u32 	%r59, 1, 0, %p2;
	add.s32 	%r60, %r56, %r59;
	mul.lo.s32 	%r61, %r50, %r48;
	mul.lo.s32 	%r4, %r48, %r3;
	mad.lo.s32 	%r5, %r60, %r48, %r3;
	mad.lo.s32 	%r62, %r58, %r48, %r2;
	add.s32 	%r7, %r61, %r2;
	add.s32 	%r8, %r61, %r3;
	mul.lo.s32 	%r63, %r5, %r51;
	add.s32 	%r64, %r63, %r62;
	add.s32 	%r65, %r63, %r7;
	mad.lo.s32 	%r66, %r8, %r51, %r62;
	add.s32 	%r67, %r4, %r2;
	bar.sync 	0;
	mul.wide.s32 	%rd4, %r64, 4;
	add.s64 	%rd1, %rd3, %rd4;
	ld.global.u32 	%r68, [%rd1];
	shl.b32 	%r69, %r67, 2;
	add.s32 	%r9, %r54, %r69;
	st.shared.u32 	[%r9], %r68;
	mul.wide.s32 	%rd5, %r65, 4;
	add.s64 	%rd6, %rd3, %rd5;
	ld.global.u32 	%r70, [%rd6];
	add.s32 	%r10, %r9, %r53;
	st.shared.u32 	[%r10], %r70;
	mul.wide.s32 	%rd7, %r66, 4;
	add.s64 	%rd8, %rd3, %rd7;
	ld.global.u32 	%r71, [%rd8];
	add.s32 	%r11, %r10, %r53;
	st.shared.u32 	[%r11], %r71;
	max.s32 	%r72, %r5, %r62;
	setp.lt.s32 	%p3, %r72, %r52;
	@%p3 bra 	$L__BB3_2;
	mov.b32 	%r73, 1000000000;
	st.shared.u32 	[%r9], %r73;
$L__BB3_2:
	max.s32 	%r74, %r5, %r7;
	setp.lt.s32 	%p4, %r74, %r52;
	@%p4 bra 	$L__BB3_4;
	mov.b32 	%r75, 1000000000;
	st.shared.u32 	[%r10], %r75;
$L__BB3_4:
	max.s32 	%r76, %r8, %r62;
	setp.lt.s32 	%p5, %r76, %r52;
	@%p5 bra 	$L__BB3_6;
	mov.b32 	%r77, 1000000000;
	st.shared.u32 	[%r11], %r77;
$L__BB3_6:
	bar.sync 	0;
	setp.lt.s32 	%p6, %r48, 1;
	@%p6 bra 	$L__BB3_23;
	and.b32  	%r12, %r48, 3;
	setp.lt.u32 	%p7, %r48, 4;
	mov.b32 	%r122, 0;
	mov.u32 	%r123, %r122;
	@%p7 bra 	$L__BB3_18;
	and.b32  	%r122, %r48, 2147483644;
	neg.s32 	%r121, %r122;
	shl.b32 	%r15, %r1, 3;
	shl.b32 	%r80, %r2, 2;
	add.s32 	%r120, %r54, %r80;
	shl.b32 	%r17, %r48, 4;
	shl.b32 	%r82, %r48, 3;
	add.s32 	%r83, %r82, 12;
	mul.lo.s32 	%r18, %r48, %r83;
	add.s32 	%r84, %r82, 8;
	mul.lo.s32 	%r19, %r48, %r84;
	shl.b32 	%r85, %r3, 2;
	shl.b32 	%r20, %r48, 2;
	add.s32 	%r86, %r85, %r20;
	mad.lo.s32 	%r87, %r48, %r86, %r54;
	add.s32 	%r119, %r87, 8;
	or.b32  	%r88, %r82, 4;
	mul.lo.s32 	%r22, %r48, %r88;
	mov.b32 	%r123, 0;
$L__BB3_9:
	ld.shared.u32 	%r89, [%r119+-8];
	add.s32 	%r90, %r120, %r15;
	ld.shared.u32 	%r91, [%r90];
	add.s32 	%r27, %r91, %r89;
	ld.shared.u32 	%r92, [%r9];
	setp.ge.s32 	%p8, %r27, %r92;
	@%p8 bra 	$L__BB3_11;
	st.shared.u32 	[%r9], %r27;
$L__BB3_11:
	bar.sync 	0;
	ld.shared.u32 	%r93, [%r119+-4];
	add.s32 	%r94, %r120, %r22;
	ld.shared.u32 	%r95, [%r94];
	add.s32 	%r28, %r95, %r93;
	ld.shared.u32 	%r96, [%r9];
	setp.ge.s32 	%p9, %r28, %r96;
	@%p9 bra 	$L__BB3_13;
	st.shared.u32 	[%r9], %r28;
$L__BB3_13:
	bar.sync 	0;
	ld.shared.u32 	%r97, [%r119];
	add.s32 	%r98, %r120, %r19;
	ld.shared.u32 	%r99, [%r98];
	add.s32 	%r29, %r99, %r97;
	ld.shared.u32 	%r100, [%r9];
	setp.ge.s32 	%p10, %r29, %r100;
	@%p10 bra 	$L__BB3_15;
	st.shared.u32 	[%r9], %r29;
$L__BB3_15:
	bar.sync 	0;
	ld.shared.u32 	%r101, [%r119+4];
	add.s32 	%r102, %r120, %r18;
	ld.shared.u32 	%r103, [%r102];
	add.s32 	%r30, %r103, %r101;
	ld.shared.u32 	%r104, [%r9];
	setp.ge.s32 	%p11, %r30, %r104;
	@%p11 bra 	$L__BB3_17;
	st.shared.u32 	[%r9], %r30;
$L__BB3_17:
	bar.sync 	0;
	add.s32 	%r121, %r121, 4;
	add.s32 	%r120, %r120, %r17;
	add.s32 	%r119, %r119, 16;
	add.s32 	%r123, %r123, %r20;
	setp.ne.s32 	%p12, %r121, 0;
	@%p12 bra 	$L__BB3_9;
$L__BB3_18:
	setp.eq.s32 	%p13, %r12, 0;
	@%p13 bra 	$L__BB3_23;
	add.s32 	%r106, %r122, %r4;
	shl.b32 	%r107, %r106, 2;
	add.s32 	%r108, %r53, %r107;
	add.s32 	%r126, %r54, %r108;
	shl.b32 	%r110, %r1, 3;
	add.s32 	%r111, %r2, %r123;
	shl.b32 	%r112, %r111, 2;
	add.s32 	%r113, %r110, %r112;
	add.s32 	%r125, %r54, %r113;
	shl.b32 	%r39, %r48, 2;
	neg.s32 	%r124, %r12;
$L__BB3_20:
	.pragma "nounroll";
	ld.shared.u32 	%r114, [%r126];
	ld.shared.u32 	%r115, [%r125];
	add.s32 	%r44, %r115, %r114;
	ld.shared.u32 	%r116, [%r9];
	setp.ge.s32 	%p14, %r44, %r116;
	@%p14 bra 	$L__BB3_22;
	st.shared.u32 	[%r9], %r44;
$L__BB3_22:
	bar.sync 	0;
	add.s32 	%r126, %r126, 4;
	add.s32 	%r125, %r125, %r39;
	add.s32 	%r124, %r124, 1;
	setp.ne.s32 	%p15, %r124, 0;
	@%p15 bra 	$L__BB3_20;
$L__BB3_23:
	ld.shared.u32 	%r117, [%r9];
	st.global.u32 	[%rd1], %r117;
	ret;

}


// ===== COMPILED SASS (sm_100) =====

	.target	sm_100

	.elftype	@"ET_EXEC"


//--------------------- .note.nv.tkinfo           --------------------------
	.section	.note.nv.tkinfo,"",@"SHT_NOTE"
	.sectionflags	@"SHF_NOTE_NV_TKINFO"
	.tkinfo
        /*0018*/ 	.word	0x00000002
        /*0030*/ 	.string	""
        /*0030*/ 	.string	"ptxas"
        /*0030*/ 	.string	"Cuda compilation tools, release 13.0, V13.0.88"
        /*0030*/ 	.string	"Build cuda_13.0.r13.0/compiler.36424714_0"
        /*0030*/ 	.string	"-arch sm_100 -m 64 "



//--------------------- .note.nv.cuinfo           --------------------------
	.section	.note.nv.cuinfo,"",@"SHT_NOTE"
	.sectionflags	@"SHF_NOTE_NV_CUINFO"
        /*0018*/ 	.short	0x0002
        /*001a*/ 	.short	0x0064
        /*001c*/ 	.short	0x0082
	.zero		2


//--------------------- .nv.info                  --------------------------
	.section	.nv.info,"",@"SHT_CUDA_INFO"
	.align	4


	//----- nvinfo : EIATTR_REGCOUNT
	.align		4
        /*0000*/ 	.byte	0x04, 0x2f
        /*0002*/ 	.short	(.L_1 - .L_0)
	.align		4
.L_0:
        /*0004*/ 	.word	index@(_Z8init_gpui)
        /*0008*/ 	.word	0x00000004


	//----- nvinfo : EIATTR_FRAME_SIZE
	.align		4
.L_1:
        /*000c*/ 	.byte	0x04, 0x11
        /*000e*/ 	.short	(.L_3 - .L_2)
	.align		4
.L_2:
        /*0010*/ 	.word	index@(_Z8init_gpui)
        /*0014*/ 	.word	0x00000000


	//----- nvinfo : EIATTR_REGCOUNT
	.align		4
.L_3:
        /*0018*/ 	.byte	0x04, 0x2f
        /*001a*/ 	.short	(.L_5 - .L_4)
	.align		4
.L_4:
        /*001c*/ 	.word	index@(_Z9phase_onePiiiii)
        /*0020*/ 	.word	0x00000016


	//----- nvinfo : EIATTR_FRAME_SIZE
	.align		4
.L_5:
        /*0024*/ 	.byte	0x04, 0x11
        /*0026*/ 	.short	(.L_7 - .L_6)
	.align		4
.L_6:
        /*0028*/ 	.word	index@(_Z9phase_onePiiiii)
        /*002c*/ 	.word	0x00000000


	//----- nvinfo : EIATTR_REGCOUNT
	.align		4
.L_7:
        /*0030*/ 	.byte	0x04, 0x2f
        /*0032*/ 	.short	(.L_9 - .L_8)
	.align		4
.L_8:
        /*0034*/ 	.word	index@(_Z9phase_twoPiiiii)
        /*0038*/ 	.word	0x00000014


	//----- nvinfo : EIATTR_FRAME_SIZE
	.align		4
.L_9:
        /*003c*/ 	.byte	0x04, 0x11
        /*003e*/ 	.short	(.L_11 - .L_10)
	.align		4
.L_10:
        /*0040*/ 	.word	index@(_Z9phase_twoPiiiii)
        /*0044*/ 	.word	0x00000000


	//----- nvinfo : EIATTR_REGCOUNT
	.align		4
.L_11:
        /*0048*/ 	.byte	0x04, 0x2f
        /*004a*/ 	.short	(.L_13 - .L_12)
	.align		4
.L_12:
        /*004c*/ 	.word	index@(_Z11phase_threePiiiii)
        /*0050*/ 	.word	0x0000001d


	//----- nvinfo : EIATTR_FRAME_SIZE
	.align		4
.L_13:
        /*0054*/ 	.byte	0x04, 0x11
        /*0056*/ 	.short	(.L_15 - .L_14)
	.align		4
.L_14:
        /*0058*/ 	.word	index@(_Z11phase_threePiiiii)
        /*005c*/ 	.word	0x00000000


	//----- nvinfo : EIATTR_MIN_STACK_SIZE
	.align		4
.L_15:
        /*0060*/ 	.byte	0x04, 0x12
        /*0062*/ 	.short	(.L_17 - .L_16)
	.align		4
.L_16:
        /*0064*/ 	.word	index@(_Z11phase_threePiiiii)
        /*0068*/ 	.word	0x00000000


	//----- nvinfo : EIATTR_MIN_STACK_SIZE
	.align		4
.L_17:
        /*006c*/ 	.byte	0x04, 0x12
        /*006e*/ 	.short	(.L_19 - .L_18)
	.align		4
.L_18:
        /*0070*/ 	.word	index@(_Z9phase_twoPiiiii)
        /*0074*/ 	.word	0x00000000


	//----- nvinfo : EIATTR_MIN_STACK_SIZE
	.align		4
.L_19:
        /*0078*/ 	.byte	0x04, 0x12
        /*007a*/ 	.short	(.L_21 - .L_20)
	.align		4
.L_20:
        /*007c*/ 	.word	index@(_Z9phase_onePiiiii)
        /*0080*/ 	.word	0x00000000


	//----- nvinfo : EIATTR_MIN_STACK_SIZE
	.align		4
.L_21:
        /*0084*/ 	.byte	0x04, 0x12
        /*0086*/ 	.short	(.L_23 - .L_22)
	.align		4
.L_22:
        /*0088*/ 	.word	index@(_Z8init_gpui)
        /*008c*/ 	.word	0x00000000
.L_23:


//--------------------- .nv.compat                --------------------------
	.section	.nv.compat,"",@"SHT_CUDA_COMPAT_INFO"
	.align	4
        /*0000*/ 	.byte	0x02, 0x09, 0x00, 0x00, 0x02, 0x02, 0x01, 0x00, 0x02, 0x05, 0x05, 0x00, 0x03, 0x07, 0x01, 0x01
        /*0010*/ 	.byte	0x02, 0x03, 0x00, 0x00, 0x02, 0x06, 0x01, 0x00, 0x04, 0x0b, 0x08, 0x00, 0x09, 0x00, 0x00, 0x00
        /*0020*/ 	.byte	0x00, 0x00, 0x00, 0x00


//--------------------- .nv.info._Z11phase_threePiiiii --------------------------
	.section	.nv.info._Z11phase_threePiiiii,"",@"SHT_CUDA_INFO"
	.sectionflags	@""
	.align	4


	//----- nvinfo : EIATTR_CUDA_API_VERSION
	.align		4
        /*0000*/ 	.byte	0x04, 0x37
        /*0002*/ 	.short	(.L_25 - .L_24)
.L_24:
        /*0004*/ 	.word	0x00000082


	//----- nvinfo : EIATTR_KPARAM_INFO
	.align		4
.L_25:
        /*0008*/ 	.byte	0x04, 0x17
        /*000a*/ 	.short	(.L_27 - .L_26)
.L_26:
        /*000c*/ 	.word	0x00000000
        /*0010*/ 	.short	0x0004
        /*0012*/ 	.short	0x0014
        /*0014*/ 	.byte	0x00, 0xf0, 0x11, 0x00


	//----- nvinfo : EIATTR_KPARAM_INFO
	.align		4
.L_27:
        /*0018*/ 	.byte	0x04, 0x17
        /*001a*/ 	.short	(.L_29 - .L_28)
.L_28:
        /*001c*/ 	.word	0x00000000
        /*0020*/ 	.short	0x0003
        /*0022*/ 	.short	0x0010
        /*0024*/ 	.byte	0x00, 0xf0, 0x11, 0x00


	//----- nvinfo : EIATTR_KPARAM_INFO
	.align		4
.L_29:
        /*0028*/ 	.byte	0x04, 0x17
        /*002a*/ 	.short	(.L_31 - .L_30)
.L_30:
        /*002c*/ 	.word	0x00000000
        /*0030*/ 	.short	0x0002
        /*0032*/ 	.short	0x000c
        /*0034*/ 	.byte	0x00, 0xf0, 0x11, 0x00


	//----- nvinfo : EIATTR_KPARAM_INFO
	.align		4
.L_31:
        /*0038*/ 	.byte	0x04, 0x17
        /*003a*/ 	.short	(.L_33 - .L_32)
.L_32:
        /*003c*/ 	.word	0x00000000
        /*0040*/ 	.short	0x0001
        /*0042*/ 	.short	0x0008
        /*0044*/ 	.byte	0x00, 0xf0, 0x11, 0x00


	//----- nvinfo : EIATTR_KPARAM_INFO
	.align		4
.L_33:
        /*0048*/ 	.byte	0x04, 0x17
        /*004a*/ 	.short	(.L_35 - .L_34)
.L_34:
        /*004c*/ 	.word	0x00000000
        /*0050*/ 	.short	0x0000
        /*0052*/ 	.short	0x0000
        /*0054*/ 	.byte	0x00, 0xf5, 0x21, 0x00


	//----- nvinfo : EIATTR_SPARSE_MMA_MASK
	.align		4
.L_35:
        /*0058*/ 	.byte	0x03, 0x50
        /*005a*/ 	.short	0x0000


	//----- nvinfo : EIATTR_MAXREG_COUNT
	.align		4
        /*005c*/ 	.byte	0x03, 0x1b
        /*005e*/ 	.short	0x00ff


	//----- nvinfo : EIATTR_NUM_BARRIERS
	.align		4
        /*0060*/ 	.byte	0x02, 0x4c
        /*0062*/ 	.byte	0x01
	.zero		1


	//----- nvinfo : EIATTR_MERCURY_ISA_VERSION
	.align		4
        /*0064*/ 	.byte	0x03, 0x5f
        /*0066*/ 	.short	0x0101


	//----- nvinfo : EIATTR_VRC_CTA_INIT_COUNT
	.align		4
        /*0068*/ 	.byte	0x02, 0x4a
	.zero		1
	.zero		1


	//----- nvinfo : EIATTR_EXIT_INSTR_OFFSETS
	.align		4
        /*006c*/ 	.byte	0x04, 0x1c
        /*006e*/ 	.short	(.L_37 - .L_36)


	//   ....[0]....
.L_36:
        /*0070*/ 	.word	0x000008a0


	//----- nvinfo : EIATTR_CBANK_PARAM_SIZE
	.align		4
.L_37:
        /*0074*/ 	.byte	0x03, 0x19
        /*0076*/ 	.short	0x0018


	//----- nvinfo : EIATTR_PARAM_CBANK
	.align		4
        /*0078*/ 	.byte	0x04, 0x0a
        /*007a*/ 	.short	(.L_39 - .L_38)
	.align		4
.L_38:
        /*007c*/ 	.word	index@(.nv.constant0._Z11phase_threePiiiii)
        /*0080*/ 	.short	0x0380
        /*0082*/ 	.short	0x0018


	//----- nvinfo : EIATTR_SW_WAR
	.align		4
.L_39:
        /*0084*/ 	.byte	0x04, 0x36
        /*0086*/ 	.short	(.L_41 - .L_40)
.L_40:
        /*0088*/ 	.word	0x00000008
.L_41:


//--------------------- .nv.info._Z9phase_twoPiiiii --------------------------
	.section	.nv.info._Z9phase_twoPiiiii,"",@"SHT_CUDA_INFO"
	.sectionflags	@""
	.align	4


	//----- nvinfo : EIATTR_CUDA_API_VERSION
	.align		4
        /*0000*/ 	.byte	0x04, 0x37
        /*0002*/ 	.short	(.L_43 - .L_42)
.L_42:
        /*0004*/ 	.word	0x00000082


	//----- nvinfo : EIATTR_KPARAM_INFO
	.align		4
.L_43:
        /*0008*/ 	.byte	0x04, 0x17
        /*000a*/ 	.short	(.L_45 - .L_44)
.L_44:
        /*000c*/ 	.word	0x00000000
        /*0010*/ 	.short	0x0004
        /*0012*/ 	.short	0x0014
        /*0014*/ 	.byte	0x00, 0xf0, 0x11, 0x00


	//----- nvinfo : EIATTR_KPARAM_INFO
	.align		4
.L_45:
        /*0018*/ 	.byte	0x04, 0x17
        /*001a*/ 	.short	(.L_47 - .L_46)
.L_46:
        /*001c*/ 	.word	0x00000000
        /*0020*/ 	.short	0x0003
        /*0022*/ 	.short	0x0010
        /*0024*/ 	.byte	0x00, 0xf0, 0x11, 0x00


	//----- nvinfo : EIATTR_KPARAM_INFO
	.align		4
.L_47:
        /*0028*/ 	.byte	0x04, 0x17
        /*002a*/ 	.short	(.L_49 - .L_48)
.L_48:
        /*002c*/ 	.word	0x00000000
        /*0030*/ 	.short	0x0002
        /*0032*/ 	.short	0x000c
        /*0034*/ 	.byte	0x00, 0xf0, 0x11, 0x00


	//----- nvinfo : EIATTR_KPARAM_INFO
	.align		4
.L_49:
        /*0038*/ 	.byte	0x04, 0x17
        /*003a*/ 	.short	(.L_51 - .L_50)
.L_50:
        /*003c*/ 	.word	0x00000000
        /*0040*/ 	.short	0x0001
        /*0042*/ 	.short	0x0008
        /*0044*/ 	.byte	0x00, 0xf0, 0x11, 0x00


	//----- nvinfo : EIATTR_KPARAM_INFO
	.align		4
.L_51:
        /*0048*/ 	.byte	0x04, 0x17
        /*004a*/ 	.short	(.L_53 - .L_52)
.L_52:
        /*004c*/ 	.word	0x00000000
        /*0050*/ 	.short	0x0000
        /*0052*/ 	.short	0x0000
        /*0054*/ 	.byte	0x00, 0xf5, 0x21, 0x00


	//----- nvinfo : EIATTR_SPARSE_MMA_MASK
	.align		4
.L_53:
        /*0058*/ 	.byte	0x03, 0x50
        /*005a*/ 	.short	0x0000


	//----- nvinfo : EIATTR_MAXREG_COUNT
	.align		4
        /*005c*/ 	.byte	0x03, 0x1b
        /*005e*/ 	.short	0x00ff


	//----- nvinfo : EIATTR_NUM_BARRIERS
	.align		4
        /*0060*/ 	.byte	0x02, 0x4c
        /*0062*/ 	.byte	0x01
	.zero		1


	//----- nvinfo : EIATTR_MERCURY_ISA_VERSION
	.align		4
        /*0064*/ 	.byte	0x03, 0x5f
        /*0066*/ 	.short	0x0101


	//----- nvinfo : EIATTR_VRC_CTA_INIT_COUNT
	.align		4
        /*0068*/ 	.byte	0x02, 0x4a
	.zero		1
	.zero		1


	//----- nvinfo : EIATTR_EXIT_INSTR_OFFSETS
	.align		4
        /*006c*/ 	.byte	0x04, 0x1c
        /*006e*/ 	.short	(.L_55 - .L_54)


	//   ....[0]....
.L_54:
        /*0070*/ 	.word	0x00001210


	//----- nvinfo : EIATTR_CBANK_PARAM_SIZE
	.align		4
.L_55:
        /*0074*/ 	.byte	0x03, 0x19
        /*0076*/ 	.short	0x0018


	//----- nvinfo : EIATTR_PARAM_CBANK
	.align		4
        /*0078*/ 	.byte	0x04, 0x0a
        /*007a*/ 	.short	(.L_57 - .L_56)
	.align		4
.L_56:
        /*007c*/ 	.word	index@(.nv.constant0._Z9phase_twoPiiiii)
        /*0080*/ 	.short	0x0380
        /*0082*/ 	.short	0x0018


	//----- nvinfo : EIATTR_SW_WAR
	.align		4
.L_57:
        /*0084*/ 	.byte	0x04, 0x36
        /*0086*/ 	.short	(.L_59 - .L_58)
.L_58:
        /*0088*/ 	.word	0x00000008
.L_59:


//--------------------- .nv.info._Z9phase_onePiiiii --------------------------
	.section	.nv.info._Z9phase_onePiiiii,"",@"SHT_CUDA_INFO"
	.sectionflags	@""
	.align	4


	//----- nvinfo : EIATTR_CUDA_API_VERSION
	.align		4
        /*0000*/ 	.byte	0x04, 0x37
        /*0002*/ 	.short	(.L_61 - .L_60)
.L_60:
        /*0004*/ 	.word	0x00000082


	//----- nvinfo : EIATTR_KPARAM_INFO
	.align		4
.L_61:
        /*0008*/ 	.byte	0x04, 0x17
        /*000a*/ 	.short	(.L_63 - .L_62)
.L_62:
        /*000c*/ 	.word	0x00000000
        /*0010*/ 	.short	0x0004
        /*0012*/ 	.short	0x0014
        /*0014*/ 	.byte	0x00, 0xf0, 0x11, 0x00


	//----- nvinfo : EIATTR_KPARAM_INFO
	.align		4
.L_63:
        /*0018*/ 	.byte	0x04, 0x17
        /*001a*/ 	.short	(.L_65 - .L_64)
.L_64:
        /*001c*/ 	.word	0x00000000
        /*0020*/ 	.short	0x0003
        /*0022*/ 	.short	0x0010
        /*0024*/ 	.byte	0x00, 0xf0, 0x11, 0x00


	//----- nvinfo : EIATTR_KPARAM_INFO
	.align		4
.L_65:
        /*0028*/ 	.byte	0x04, 0x17
        /*002a*/ 	.short	(.L_67 - .L_66)
.L_66:
        /*002c*/ 	.word	0x00000000
        /*0030*/ 	.short	0x0002
        /*0032*/ 	.short	0x000c
        /*0034*/ 	.byte	0x00, 0xf0, 0x11, 0x00


	//----- nvinfo : EIATTR_KPARAM_INFO
	.align		4
.L_67:
        /*0038*/ 	.byte	0x04, 0x17
        /*003a*/ 	.short	(.L_69 - .L_68)
.L_68:
        /*003c*/ 	.word	0x00000000
        /*0040*/ 	.short	0x0001
        /*0042*/ 	.short	0x0008
        /*0044*/ 	.byte	0x00, 0xf0, 0x11, 0x00


	//----- nvinfo : EIATTR_KPARAM_INFO
	.align		4
.L_69:
        /*0048*/ 	.byte	0x04, 0x17
        /*004a*/ 	.short	(.L_71 - .L_70)
.L_70:
        /*004c*/ 	.word	0x00000000
        /*0050*/ 	.short	0x0000
        /*0052*/ 	.short	0x0000
        /*0054*/ 	.byte	0x00, 0xf5, 0x21, 0x00


	//----- nvinfo : EIATTR_SPARSE_MMA_MASK
	.align		4
.L_71:
        /*0058*/ 	.byte	0x03, 0x50
        /*005a*/ 	.short	0x0000


	//----- nvinfo : EIATTR_MAXREG_COUNT
	.align		4
        /*005c*/ 	.byte	0x03, 0x1b
        /*005e*/ 	.short	0x00ff


	//----- nvinfo : EIATTR_NUM_BARRIERS
	.align		4
        /*0060*/ 	.byte	0x02, 0x4c
        /*0062*/ 	.byte	0x01
	.zero		1


	//----- nvinfo : EIATTR_MERCURY_ISA_VERSION
	.align		4
        /*0064*/ 	.byte	0x03, 0x5f
        /*0066*/ 	.short	0x0101


	//----- nvinfo : EIATTR_VRC_CTA_INIT_COUNT
	.align		4
        /*0068*/ 	.byte	0x02, 0x4a
	.zero		1
	.zero		1


	//----- nvinfo : EIATTR_EXIT_INSTR_OFFSETS
	.align		4
        /*006c*/ 	.byte	0x04, 0x1c
        /*006e*/ 	.short	(.L_73 - .L_72)


	//   ....[0]....
.L_72:
        /*0070*/ 	.word	0x00000610


	//----- nvinfo : EIATTR_CBANK_PARAM_SIZE
	.align		4
.L_73:
        /*0074*/ 	.byte	0x03, 0x19
        /*0076*/ 	.short	0x0018


	//----- nvinfo : EIATTR_PARAM_CBANK
	.align		4
        /*0078*/ 	.byte	0x04, 0x0a
        /*007a*/ 	.short	(.L_75 - .L_74)
	.align		4
.L_74:
        /*007c*/ 	.word	index@(.nv.constant0._Z9phase_onePiiiii)
        /*0080*/ 	.short	0x0380
        /*0082*/ 	.short	0x0018


	//----- nvinfo : EIATTR_SW_WAR
	.align		4
.L_75:
        /*0084*/ 	.byte	0x04, 0x36
        /*0086*/ 	.short	(.L_77 - .L_76)
.L_76:
        /*0088*/ 	.word	0x00000008
.L_77:


//--------------------- .nv.info._Z8init_gpui     --------------------------
	.section	.nv.info._Z8init_gpui,"",@"SHT_CUDA_INFO"
	.sectionflags	@""
	.align	4


	//----- nvinfo : EIATTR_CUDA_API_VERSION
	.align		4
        /*0000*/ 	.byte	0x04, 0x37
        /*0002*/ 	.short	(.L_79 - .L_78)
.L_78:
        /*0004*/ 	.word	0x00000082


	//----- nvinfo : EIATTR_KPARAM_INFO
	.align		4
.L_79:
        /*0008*/ 	.byte	0x04, 0x17
        /*000a*/ 	.short	(.L_81 - .L_80)
.L_80:
        /*000c*/ 	.word	0x00000000
        /*0010*/ 	.short	0x0000
        /*0012*/ 	.short	0x0000
        /*0014*/ 	.byte	0x00, 0xf0, 0x11, 0x00


	//----- nvinfo : EIATTR_SPARSE_MMA_MASK
	.align		4
.L_81:
        /*0018*/ 	.byte	0x03, 0x50
        /*001a*/ 	.short	0x0000


	//----- nvinfo : EIATTR_MAXREG_COUNT
	.align		4
        /*001c*/ 	.byte	0x03, 0x1b
        /*001e*/ 	.short	0x00ff


	//----- nvinfo : EIATTR_MERCURY_ISA_VERSION
	.align		4
        /*0020*/ 	.byte	0x03, 0x5f
        /*0022*/ 	.short	0x0101


	//----- nvinfo : EIATTR_VRC_CTA_INIT_COUNT
	.align		4
        /*0024*/ 	.byte	0x02, 0x4a
	.zero		1
	.zero		1


	//----- nvinfo : EIATTR_EXIT_INSTR_OFFSETS
	.align		4
        /*0028*/ 	.byte	0x04, 0x1c
        /*002a*/ 	.short	(.L_83 - .L_82)


	//   ....[0]....
.L_82:
        /*002c*/ 	.word	0x00000010


	//----- nvinfo : EIATTR_CBANK_PARAM_SIZE
	.align		4
.L_83:
        /*0030*/ 	.byte	0x03, 0x19
        /*0032*/ 	.short	0x0004


	//----- nvinfo : EIATTR_PARAM_CBANK
	.align		4
        /*0034*/ 	.byte	0x04, 0x0a
        /*0036*/ 	.short	(.L_85 - .L_84)
	.align		4
.L_84:
        /*0038*/ 	.word	index@(.nv.constant0._Z8init_gpui)
        /*003c*/ 	.short	0x0380
        /*003e*/ 	.short	0x0004


	//----- nvinfo : EIATTR_SW_WAR
	.align		4
.L_85:
        /*0040*/ 	.byte	0x04, 0x36
        /*0042*/ 	.short	(.L_87 - .L_86)
.L_86:
        /*0044*/ 	.word	0x00000008
.L_87:


//--------------------- .nv.callgraph             --------------------------
	.section	.nv.callgraph,"",@"SHT_CUDA_CALLGRAPH"
	.align	4
	.sectionentsize	8
	.align		4
        /*0000*/ 	.word	0x00000000
	.align		4
        /*0004*/ 	.word	0xffffffff
	.align		4
        /*0008*/ 	.word	0x00000000
	.align		4
        /*000c*/ 	.word	0xfffffffe
	.align		4
        /*0010*/ 	.word	0x00000000
	.align		4
        /*0014*/ 	.word	0xfffffffd
	.align		4
        /*0018*/ 	.word	0x00000000
	.align		4
        /*001c*/ 	.word	0xfffffffc


//--------------------- .text._Z11phase_threePiiiii --------------------------
	.section	.text._Z11phase_threePiiiii,"ax",@progbits
	.align	128
        .global         _Z11phase_threePiiiii
        .type           _Z11phase_threePiiiii,@function
        .size           _Z11phase_threePiiiii,(.L_x_20 - _Z11phase_threePiiiii)
        .other          _Z11phase_threePiiiii,@"STO_CUDA_ENTRY STV_DEFAULT"
_Z11phase_threePiiiii:
.text._Z11phase_threePiiiii:
[----:B------:R-:W-:Y:S08]  /*0000*/  LDC R1, c[0x0][0x37c] ;  /* 0x0000df00ff017b82 */ /* 0x000ff00000000800 */
[----:B------:R-:W0:Y:S01]  /*0010*/  S2UR UR6, SR_CTAID.X ;  /* 0x00000000000679c3 */ /* 0x000e220000002500 */
[----:B------:R-:W1:Y:S01]  /*0020*/  LDCU.64 UR10, c[0x0][0x388] ;  /* 0x00007100ff0a77ac */ /* 0x000e620008000a00 */
[----:B------:R-:W2:Y:S01]  /*0030*/  S2R R0, SR_TID.Y ;  /* 0x0000000000007919 */ /* 0x000ea20000002200 */
[----:B------:R-:W3:Y:S01]  /*0040*/  LDCU UR8, c[0x0][0x390] ;  /* 0x00007200ff0877ac */ /* 0x000ee20008000800 */
[----:B------:R-:W4:Y:S04]  /*0050*/  S2R R5, SR_TID.X ;  /* 0x0000000000057919 */ /* 0x000f280000002100 */
[----:B------:R-:W5:Y:S08]  /*0060*/  S2UR UR7, SR_CTAID.Y ;  /* 0x00000000000779c3 */ /* 0x000f700000002600 */
[----:B------:R-:W3:Y:S01]  /*0070*/  LDC.64 R10, c[0x0][0x380] ;  /* 0x0000e000ff0a7b82 */ /* 0x000ee20000000a00 */
[----:B-1----:R-:W-:Y:S01]  /*0080*/  IMAD.U32 R7, RZ, RZ, UR10 ;  /* 0x0000000aff077e24 */ /* 0x002fe2000f8e00ff */
[----:B0-----:R-:W-:-:S02]  /*0090*/  UISETP.GE.AND UP0, UPT, UR6, UR11, UPT ;  /* 0x0000000b0600728c */ /* 0x001fc4000bf06270 */
[----:B------:R-:W-:Y:S02]  /*00a0*/  UIADD3 UR4, UPT, UPT, UR6, 0x1, URZ ;  /* 0x0000000106047890 */ /* 0x000fe4000fffe0ff */
[----:B-----5:R-:W-:Y:S02]  /*00b0*/  UISETP.GE.AND UP1, UPT, UR7, UR11, UPT ;  /* 0x0000000b0700728c */ /* 0x020fe4000bf26270 */
[----:B------:R-:W-:Y:S01]  /*00c0*/  UIADD3 UR5, UPT, UPT, UR7, 0x1, URZ ;  /* 0x0000000107057890 */ /* 0x000fe2000fffe0ff */
[----:B--2---:R-:W-:-:S04]  /*00d0*/  IMAD R6, R7, UR11, R0 ;  /* 0x0000000b07067c24 */ /* 0x004fc8000f8e0200 */
[----:B------:R-:W-:Y:S01]  /*00e0*/  @!UP0 UIADD3 UR4, UPT, UPT, UR6, URZ, URZ ;  /* 0x000000ff06048290 */ /* 0x000fe2000fffe0ff */
[----:B----4-:R-:W-:-:S05]  /*00f0*/  IMAD R4, R7, UR11, R5 ;  /* 0x0000000b07047c24 */ /* 0x010fca000f8e0205 */
[----:B------:R-:W-:Y:S01]  /*0100*/  IMAD R14, R7, UR4, R5 ;  /* 0x00000004070e7c24 */ /* 0x000fe2000f8e0205 */
[----:B------:R-:W-:Y:S01]  /*0110*/  @!UP1 UIADD3 UR5, UPT, UPT, UR7, URZ, URZ ;  /* 0x000000ff07059290 */ /* 0x000fe2000fffe0ff */
[----:B------:R-:W0:Y:S02]  /*0120*/  LDCU.64 UR6, c[0x0][0x358] ;  /* 0x00006b00ff0677ac */ /* 0x000e240008000a00 */
[----:B---3--:R-:W-:-:S03]  /*0130*/  IMAD R13, R6, UR8, R14 ;  /* 0x00000008060d7c24 */ /* 0x008fc6000f8e020e */
[----:B------:R-:W-:-:S04]  /*0140*/  IMAD R17, R7, UR5, R0 ;  /* 0x0000000507117c24 */ /* 0x000fc8000f8e0200 */
[C---:B------:R-:W-:Y:S02]  /*0150*/  IMAD R3, R17.reuse, UR8, R14 ;  /* 0x0000000811037c24 */ /* 0x040fe4000f8e020e */
[----:B------:R-:W-:Y:S01]  /*0160*/  IMAD R9, R17, UR8, R4 ;  /* 0x0000000811097c24 */ /* 0x000fe2000f8e0204 */
[----:B------:R-:W-:Y:S01]  /*0170*/  BAR.SYNC.DEFER_BLOCKING 0x0 ;  /* 0x0000000000007b1d */ /* 0x000fe20000010000 */
[----:B------:R-:W-:-:S04]  /*0180*/  IMAD.WIDE R2, R3, 0x4, R10 ;  /* 0x0000000403027825 */ /* 0x000fc800078e020a */
[----:B------:R-:W-:-:S03]  /*0190*/  IMAD.WIDE R8, R9, 0x4, R10 ;  /* 0x0000000409087825 */ /* 0x000fc600078e020a */
[----:B------:R-:W1:Y:S01]  /*01a0*/  S2UR UR5, SR_CgaCtaId ;  /* 0x00000000000579c3 */ /* 0x000e620000008800 */
[----:B------:R-:W2:Y:S01]  /*01b0*/  LDCU UR8, c[0x0][0x394] ;  /* 0x00007280ff0877ac */ /* 0x000ea20008000800 */
[----:B------:R-:W-:Y:S01]  /*01c0*/  IMAD.WIDE R10, R13, 0x4, R10 ;  /* 0x000000040d0a7825 */ /* 0x000fe200078e020a */
[----:B0-----:R-:W3:Y:S04]  /*01d0*/  LDG.E R15, desc[UR6][R2.64] ;  /* 0x00000006020f7981 */ /* 0x001ee8000c1e1900 */
[----:B------:R0:W4:Y:S04]  /*01e0*/  LDG.E R8, desc[UR6][R8.64] ;  /* 0x0000000608087981 */ /* 0x000128000c1e1900 */
[----:B------:R5:W4:Y:S01]  /*01f0*/  LDG.E R11, desc[UR6][R10.64] ;  /* 0x000000060a0b7981 */ /* 0x000b22000c1e1900 */
[----:B------:R-:W-:Y:S01]  /*0200*/  UMOV UR4, 0x400 ;  /* 0x0000040000047882 */ /* 0x000fe20000000000 */
[C---:B------:R-:W-:Y:S01]  /*0210*/  VIMNMX R12, PT, PT, R17.reuse, R14, !PT ;  /* 0x0000000e110c7248 */ /* 0x040fe20007fe0100 */
[----:B-1----:R-:W-:Y:S01]  /*0220*/  ULEA UR4, UR5, UR4, 0x18 ;  /* 0x0000000405047291 */ /* 0x002fe2000f8ec0ff */
[----:B------:R-:W-:Y:S01]  /*0230*/  VIMNMX R13, PT, PT, R17, R4, !PT ;  /* 0x00000004110d7248 */ /* 0x000fe20007fe0100 */
[-C--:B------:R-:W-:Y:S01]  /*0240*/  IMAD R4, R7, R7.reuse, RZ ;  /* 0x0000000707047224 */ /* 0x080fe200078e02ff */
[----:B------:R-:W-:Y:S01]  /*0250*/  VIMNMX R14, PT, PT, R14, R6, !PT ;  /* 0x000000060e0e7248 */ /* 0x000fe20007fe0100 */
[----:B------:R-:W-:Y:S01]  /*0260*/  IMAD R6, R0, R7, R5 ;  /* 0x0000000700067224 */ /* 0x000fe200078e0205 */
[----:B--2---:R-:W-:Y:S01]  /*0270*/  ISETP.GE.AND P0, PT, R12, UR8, PT ;  /* 0x000000080c007c0c */ /* 0x004fe2000bf06270 */
[----:B0-----:R-:W-:Y:S01]  /*0280*/  IMAD.SHL.U32 R9, R4, 0x4, RZ ;  /* 0x0000000404097824 */ /* 0x001fe200078e00ff */
[----:B------:R-:W-:-:S02]  /*0290*/  ISETP.GE.AND P1, PT, R13, UR8, PT ;  /* 0x000000080d007c0c */ /* 0x000fc4000bf26270 */
[----:B------:R-:W-:Y:S02]  /*02a0*/  LEA R6, R6, UR4, 0x2 ;  /* 0x0000000406067c11 */ /* 0x000fe4000f8e10ff */
[----:B------:R-:W-:Y:S02]  /*02b0*/  ISETP.GE.AND P2, PT, R14, UR8, PT ;  /* 0x000000080e007c0c */ /* 0x000fe4000bf46270 */
[----:B-----5:R-:W-:-:S05]  /*02c0*/  IADD3 R10, PT, PT, R9, R6, RZ ;  /* 0x00000006090a7210 */ /* 0x020fca0007ffe0ff */
[----:B------:R-:W-:Y:S02]  /*02d0*/  IMAD.IADD R12, R9, 0x1, R10 ;  /* 0x00000001090c7824 */ /* 0x000fe400078e020a */
[----:B------:R-:W-:Y:S01]  /*02e0*/  @P0 IMAD.MOV.U32 R13, RZ, RZ, 0x3b9aca00 ;  /* 0x3b9aca00ff0d0424 */ /* 0x000fe200078e00ff */
[----:B------:R-:W-:-:S03]  /*02f0*/  @P1 MOV R17, 0x3b9aca00 ;  /* 0x3b9aca0000111802 */ /* 0x000fc60000000f00 */
[----:B------:R-:W-:Y:S01]  /*0300*/  @P2 IMAD.MOV.U32 R19, RZ, RZ, 0x3b9aca00 ;  /* 0x3b9aca00ff132424 */ /* 0x000fe200078e00ff */
[----:B---3--:R0:W-:Y:S04]  /*0310*/  STS [R6], R15 ;  /* 0x0000000f06007388 */ /* 0x0081e80000000800 */
[----:B----4-:R0:W-:Y:S04]  /*0320*/  STS [R10], R8 ;  /* 0x000000080a007388 */ /* 0x0101e80000000800 */
[----:B------:R0:W-:Y:S04]  /*0330*/  STS [R12], R11 ;  /* 0x0000000b0c007388 */ /* 0x0001e80000000800 */
[----:B------:R0:W-:Y:S01]  /*0340*/  @P0 STS [R6], R13 ;  /* 0x0000000d06000388 */ /* 0x0001e20000000800 */
[----:B------:R-:W-:-:S03]  /*0350*/  ISETP.GE.AND P0, PT, R7, 0x1, PT ;  /* 0x000000010700780c */ /* 0x000fc60003f06270 */
[----:B------:R0:W-:Y:S04]  /*0360*/  @P1 STS [R10], R17 ;  /* 0x000000110a001388 */ /* 0x0001e80000000800 */
[----:B------:R0:W-:Y:S01]  /*0370*/  @P2 STS [R12], R19 ;  /* 0x000000130c002388 */ /* 0x0001e20000000800 */
[----:B------:R-:W-:Y:S06]  /*0380*/  BAR.SYNC.DEFER_BLOCKING 0x0 ;  /* 0x0000000000007b1d */ /* 0x000fec0000010000 */
[----:B------:R-:W-:Y:S05]  /*0390*/  @!P0 BRA `(.L_x_0) ;  /* 0x0000000400388947 */ /* 0x000fea0003800000 */
[C---:B------:R-:W-:Y:S01]  /*03a0*/  ISETP.GE.U32.AND P1, PT, R7.reuse, 0x4, PT ;  /* 0x000000040700780c */ /* 0x040fe20003f26070 */
[----:B------:R-:W-:Y:S01]  /*03b0*/  HFMA2 R18, -RZ, RZ, 0, 0 ;  /* 0x00000000ff127431 */ /* 0x000fe200000001ff */
[----:B0-----:R-:W-:Y:S01]  /*03c0*/  LOP3.LUT R8, R7, 0x3, RZ, 0xc0, !PT ;  /* 0x0000000307087812 */ /* 0x001fe200078ec0ff */
[----:B------:R-:W-:-:S03]  /*03d0*/  IMAD.MOV.U32 R10, RZ, RZ, RZ ;  /* 0x000000ffff0a7224 */ /* 0x000fc600078e00ff */
[----:B------:R-:W-:-:S07]  /*03e0*/  ISETP.NE.AND P0, PT, R8, RZ, PT ;  /* 0x000000ff0800720c */ /* 0x000fce0003f05270 */
[----:B------:R-:W-:Y:S06]  /*03f0*/  @!P1 BRA `(.L_x_1) ;  /* 0x0000000000cc9947 */ /* 0x000fec0003800000 */
[----:B------:R-:W0:Y:S01]  /*0400*/  LDC R11, c[0x0][0x388] ;  /* 0x0000e200ff0b7b82 */ /* 0x000e220000000800 */
[C---:B------:R-:W-:Y:S01]  /*0410*/  IMAD.SHL.U32 R13, R7.reuse, 0x4, RZ ;  /* 0x00000004070d7824 */ /* 0x040fe200078e00ff */
[C---:B------:R-:W-:Y:S02]  /*0420*/  LOP3.LUT R10, R7.reuse, 0x7ffffffc, RZ, 0xc0, !PT ;  /* 0x7ffffffc070a7812 */ /* 0x040fe400078ec0ff */
[C---:B------:R-:W-:Y:S01]  /*0430*/  LEA R12, R7.reuse, 0xc, 0x3 ;  /* 0x0000000c070c7811 */ /* 0x040fe200078e18ff */
[----:B------:R-:W-:Y:S01]  /*0440*/  IMAD R16, R0, 0x4, R13 ;  /* 0x0000000400107824 */ /* 0x000fe200078e020d */
[C---:B------:R-:W-:Y:S01]  /*0450*/  LEA R14, R7.reuse, 0x8, 0x3 ;  /* 0x00000008070e7811 */ /* 0x040fe200078e18ff */
[----:B------:R-:W-:Y:S01]  /*0460*/  IMAD.MOV R17, RZ, RZ, -R10 ;  /* 0x000000ffff117224 */ /* 0x000fe200078e0a0a */
[----:B------:R-:W-:Y:S01]  /*0470*/  LEA R15, R7, 0x4, 0x3 ;  /* 0x00000004070f7811 */ /* 0x000fe200078e18ff */
[----:B------:R-:W-:Y:S01]  /*0480*/  IMAD R19, R16, R7, UR4 ;  /* 0x0000000410137e24 */ /* 0x000fe2000f8e0207 */
[----:B------:R-:W-:-:S02]  /*0490*/  LEA R16, R5, UR4, 0x2 ;  /* 0x0000000405107c11 */ /* 0x000fc4000f8e10ff */
[----:B------:R-:W-:Y:S01]  /*04a0*/  MOV R18, RZ ;  /* 0x000000ff00127202 */ /* 0x000fe20000000f00 */
[----:B------:R-:W-:-:S07]  /*04b0*/  VIADD R19, R19, 0x8 ;  /* 0x0000000813137836 */ /* 0x000fce0000000000 */
.L_x_2:
[----:B------:R-:W-:Y:S01]  /*04c0*/  LEA R20, R4, R16, 0x3 ;  /* 0x0000001004147211 */ /* 0x000fe200078e18ff */
[----:B------:R-:W-:Y:S01]  /*04d0*/  LDS R7, [R19+-0x8] ;  /* 0xfffff80013077984 */ /* 0x000fe20000000800 */
[----:B------:R-:W-:Y:S01]  /*04e0*/  IADD3 R17, PT, PT, R17, 0x4, RZ ;  /* 0x0000000411117810 */ /* 0x000fe20007ffe0ff */
[----:B------:R-:W-:Y:S02]  /*04f0*/  IMAD.IADD R18, R13, 0x1, R18 ;  /* 0x000000010d127824 */ /* 0x000fe400078e0212 */
[----:B------:R-:W-:Y:S04]  /*0500*/  LDS R21, [R6] ;  /* 0x0000000006157984 */ /* 0x000fe80000000800 */
[----:B------:R-:W1:Y:S02]  /*0510*/  LDS R20, [R20] ;  /* 0x0000000014147984 */ /* 0x000e640000000800 */
[----:B-1----:R-:W-:Y:S01]  /*0520*/  IMAD.IADD R24, R7, 0x1, R20 ;  /* 0x0000000107187824 */ /* 0x002fe200078e0214 */
[----:B0-----:R-:W-:-:S04]  /*0530*/  MOV R7, R11 ;  /* 0x0000000b00077202 */ /* 0x001fc80000000f00 */
[----:B------:R-:W-:Y:S01]  /*0540*/  ISETP.GE.AND P1, PT, R24, R21, PT ;  /* 0x000000151800720c */ /* 0x000fe20003f26270 */
[----:B------:R-:W-:-:S12]  /*0550*/  IMAD R22, R15, R7, R16 ;  /* 0x000000070f167224 */ /* 0x000fd800078e0210 */
[----:B------:R-:W-:Y:S01]  /*0560*/  @!P1 STS [R6], R24 ;  /* 0x0000001806009388 */ /* 0x000fe20000000800 */
[----:B------:R-:W-:Y:S06]  /*0570*/  BAR.SYNC.DEFER_BLOCKING 0x0 ;  /* 0x0000000000007b1d */ /* 0x000fec0000010000 */
[----:B------:R-:W-:Y:S04]  /*0580*/  LDS R22, [R22] ;  /* 0x0000000016167984 */ /* 0x000fe80000000800 */
[----:B------:R-:W0:Y:S04]  /*0590*/  LDS R21, [R19+-0x4] ;  /* 0xfffffc0013157984 */ /* 0x000e280000000800 */
[----:B------:R-:W1:Y:S01]  /*05a0*/  LDS R23, [R6] ;  /* 0x0000000006177984 */ /* 0x000e620000000800 */
[----:B0-----:R-:W-:-:S02]  /*05b0*/  IMAD.IADD R25, R21, 0x1, R22 ;  /* 0x0000000115197824 */ /* 0x001fc400078e0216 */
[-CC-:B------:R-:W-:Y:S02]  /*05c0*/  IMAD R21, R14, R7.reuse, R16.reuse ;  /* 0x000000070e157224 */ /* 0x180fe400078e0210 */
[----:B------:R-:W-:Y:S01]  /*05d0*/  IMAD R22, R12, R7, R16 ;  /* 0x000000070c167224 */ /* 0x000fe200078e0210 */
[----:B-1----:R-:W-:Y:S02]  /*05e0*/  ISETP.GE.AND P1, PT, R25, R23, PT ;  /* 0x000000171900720c */ /* 0x002fe40003f26270 */
[----:B------:R-:W-:-:S11]  /*05f0*/  LEA R16, R7, R16, 0x4 ;  /* 0x0000001007107211 */ /* 0x000fd600078e20ff */
[----:B------:R-:W-:Y:S01]  /*0600*/  @!P1 STS [R6], R25 ;  /* 0x0000001906009388 */ /* 0x000fe20000000800 */
[----:B------:R-:W-:Y:S06]  /*0610*/  BAR.SYNC.DEFER_BLOCKING 0x0 ;  /* 0x0000000000007b1d */ /* 0x000fec0000010000 */
[----:B------:R-:W-:Y:S04]  /*0620*/  LDS R21, [R21] ;  /* 0x0000000015157984 */ /* 0x000fe80000000800 */
[----:B------:R-:W0:Y:S04]  /*0630*/  LDS R20, [R19] ;  /* 0x0000000013147984 */ /* 0x000e280000000800 */
[----:B------:R-:W1:Y:S01]  /*0640*/  LDS R23, [R6] ;  /* 0x0000000006177984 */ /* 0x000e620000000800 */
[----:B0-----:R-:W-:-:S04]  /*0650*/  IADD3 R26, PT, PT, R20, R21, RZ ;  /* 0x00000015141a7210 */ /* 0x001fc80007ffe0ff */
[----:B-1----:R-:W-:-:S13]  /*0660*/  ISETP.GE.AND P1, PT, R26, R23, PT ;  /* 0x000000171a00720c */ /* 0x002fda0003f26270 */
[----:B------:R-:W-:Y:S01]  /*0670*/  @!P1 STS [R6], R26 ;  /* 0x0000001a06009388 */ /* 0x000fe20000000800 */
[----:B------:R-:W-:Y:S06]  /*0680*/  BAR.SYNC.DEFER_BLOCKING 0x0 ;  /* 0x0000000000007b1d */ /* 0x000fec0000010000 */
[----:B------:R-:W-:Y:S04]  /*0690*/  LDS R23, [R22] ;  /* 0x0000000016177984 */ /* 0x000fe80000000800 */
[----:B------:R0:W1:Y:S04]  /*06a0*/  LDS R20, [R19+0x4] ;  /* 0x0000040013147984 */ /* 0x0000680000000800 */
[----:B------:R-:W2:Y:S01]  /*06b0*/  LDS R24, [R6] ;  /* 0x0000000006187984 */ /* 0x000ea20000000800 */
[----:B0-----:R-:W-:-:S02]  /*06c0*/  VIADD R19, R19, 0x10 ;  /* 0x0000001013137836 */ /* 0x001fc40000000000 */
[----:B-1----:R-:W-:-:S05]  /*06d0*/  IMAD.IADD R23, R20, 0x1, R23 ;  /* 0x0000000114177824 */ /* 0x002fca00078e0217 */
[----:B--2---:R-:W-:-:S13]  /*06e0*/  ISETP.GE.AND P1, PT, R23, R24, PT ;  /* 0x000000181700720c */ /* 0x004fda0003f26270 */
[----:B------:R1:W-:Y:S01]  /*06f0*/  @!P1 STS [R6], R23 ;  /* 0x0000001706009388 */ /* 0x0003e20000000800 */
[----:B------:R-:W-:Y:S01]  /*0700*/  BAR.SYNC.DEFER_BLOCKING 0x0 ;  /* 0x0000000000007b1d */ /* 0x000fe20000010000 */
[----:B------:R-:W-:-:S13]  /*0710*/  ISETP.NE.AND P1, PT, R17, RZ, PT ;  /* 0x000000ff1100720c */ /* 0x000fda0003f25270 */
[----:B-1----:R-:W-:Y:S05]  /*0720*/  @P1 BRA `(.L_x_2) ;  /* 0xfffffffc00641947 */ /* 0x002fea000383ffff */
.L_x_1:
[----:B------:R-:W-:Y:S05]  /*0730*/  @!P0 BRA `(.L_x_0) ;  /* 0x0000000000508947 */ /* 0x000fea0003800000 */
[----:B------:R-:W0:Y:S01]  /*0740*/  LDC R11, c[0x0][0x388] ;  /* 0x0000e200ff0b7b82 */ /* 0x000e220000000800 */
[----:B------:R-:W-:Y:S01]  /*0750*/  IMAD R0, R0, R7, R10 ;  /* 0x0000000700007224 */ /* 0x000fe200078e020a */
[----:B------:R-:W-:Y:S01]  /*0760*/  IADD3 R5, PT, PT, R5, R18, RZ ;  /* 0x0000001205057210 */ /* 0x000fe20007ffe0ff */
[----:B------:R-:W-:Y:S02]  /*0770*/  IMAD.MOV R8, RZ, RZ, -R8 ;  /* 0x000000ffff087224 */ /* 0x000fe400078e0a08 */
[----:B------:R-:W-:Y:S01]  /*0780*/  IMAD R0, R0, 0x4, R9 ;  /* 0x0000000400007824 */ /* 0x000fe200078e0209 */
[----:B------:R-:W-:-:S04]  /*0790*/  LEA R4, R4, R5, 0x1 ;  /* 0x0000000504047211 */ /* 0x000fc800078e08ff */
[----:B------:R-:W-:Y:S02]  /*07a0*/  IADD3 R0, PT, PT, R0, UR4, RZ ;  /* 0x0000000400007c10 */ /* 0x000fe4000fffe0ff */
[----:B------:R-:W-:-:S07]  /*07b0*/  LEA R4, R4, UR4, 0x2 ;  /* 0x0000000404047c11 */ /* 0x000fce000f8e10ff */
.L_x_3:
[----:B------:R1:W-:Y:S01]  /*07c0*/  LDS R5, [R0] ;  /* 0x0000000000057984 */ /* 0x0003e20000000800 */
[----:B------:R-:W-:-:S03]  /*07d0*/  IADD3 R8, PT, PT, R8, 0x1, RZ ;  /* 0x0000000108087810 */ /* 0x000fc60007ffe0ff */
[----:B------:R0:W2:Y:S04]  /*07e0*/  LDS R10, [R4] ;  /* 0x00000000040a7984 */ /* 0x0000a80000000800 */
[----:B------:R-:W3:Y:S01]  /*07f0*/  LDS R7, [R6] ;  /* 0x0000000006077984 */ /* 0x000ee20000000800 */
[----:B-1----:R-:W-:Y:S01]  /*0800*/  VIADD R0, R0, 0x4 ;  /* 0x0000000400007836 */ /* 0x002fe20000000000 */
[----:B0-----:R-:W-:Y:S01]  /*0810*/  LEA R4, R11, R4, 0x2 ;  /* 0x000000040b047211 */ /* 0x001fe200078e10ff */
[----:B--2---:R-:W-:-:S05]  /*0820*/  IMAD.IADD R5, R5, 0x1, R10 ;  /* 0x0000000105057824 */ /* 0x004fca00078e020a */
[----:B---3--:R-:W-:-:S13]  /*0830*/  ISETP.GE.AND P0, PT, R5, R7, PT ;  /* 0x000000070500720c */ /* 0x008fda0003f06270 */
[----:B------:R1:W-:Y:S01]  /*0840*/  @!P0 STS [R6], R5 ;  /* 0x0000000506008388 */ /* 0x0003e20000000800 */
[----:B------:R-:W-:Y:S01]  /*0850*/  BAR.SYNC.DEFER_BLOCKING 0x0 ;  /* 0x0000000000007b1d */ /* 0x000fe20000010000 */
[----:B------:R-:W-:-:S13]  /*0860*/  ISETP.NE.AND P0, PT, R8, RZ, PT ;  /* 0x000000ff0800720c */ /* 0x000fda0003f05270 */
[----:B-1----:R-:W-:Y:S05]  /*0870*/  @P0 BRA `(.L_x_3) ;  /* 0xfffffffc00d00947 */ /* 0x002fea000383ffff */
.L_x_0:
[----:B------:R-:W1:Y:S04]  /*0880*/  LDS R5, [R6] ;  /* 0x0000000006057984 */ /* 0x000e680000000800 */
[----:B-1----:R-:W-:Y:S01]  /*0890*/  STG.E desc[UR6][R2.64], R5 ;  /* 0x0000000502007986 */ /* 0x002fe2000c101906 */
[----:B------:R-:W-:Y:S05]  /*08a0*/  EXIT ;  /* 0x000000000000794d */ /* 0x000fea0003800000 */
.L_x_4:
[----:B------:R-:W-:-:S00]  /*08b0*/  BRA `(.L_x_4) ;  /* 0xfffffffc00fc7947 */ /* 0x000fc0000383ffff */
[----:B------:R-:W-:-:S00]  /*08c0*/  NOP ;  /* 0x0000000000007918 */ /* 0x000fc00000000000 */
        /* <DEDUP_REMOVED lines=11> */
.L_x_20:


//--------------------- .text._Z9phase_twoPiiiii  --------------------------
	.section	.text._Z9phase_twoPiiiii,"ax",@progbits
	.align	128
        .global         _Z9phase_twoPiiiii
        .type           _Z9phase_twoPiiiii,@function
        .size           _Z9phase_twoPiiiii,(.L_x_21 - _Z9phase_twoPiiiii)
        .other          _Z9phase_twoPiiiii,@"STO_CUDA_ENTRY STV_DEFAULT"
_Z9phase_twoPiiiii:
.text._Z9phase_twoPiiiii:
[----:B------:R-:W-:Y:S01]  /*0000*/  LDC R1, c[0x0][0x37c] ;  /* 0x0000df00ff017b82 */ /* 0x000fe20000000800 */
[----:B------:R-:W0:Y:S07]  /*0010*/  S2R R2, SR_CTAID.X ;  /* 0x0000000000027919 */ /* 0x000e2e0000002500 */
[----:B------:R-:W1:Y:S01]  /*0020*/  S2UR UR8, SR_CTAID.Y ;  /* 0x00000000000879c3 */ /* 0x000e620000002600 */
[----:B------:R-:W2:Y:S01]  /*0030*/  LDCU.64 UR10, c[0x0][0x388] ;  /* 0x00007100ff0a77ac */ /* 0x000ea20008000a00 */
[----:B------:R-:W3:Y:S01]  /*0040*/  S2R R10, SR_TID.Y ;  /* 0x00000000000a7919 */ /* 0x000ee20000002200 */
[----:B------:R-:W4:Y:S01]  /*0050*/  LDCU UR4, c[0x0][0x390] ;  /* 0x00007200ff0477ac */ /* 0x000f220008000800 */
[----:B------:R-:W5:Y:S04]  /*0060*/  S2R R0, SR_TID.X ;  /* 0x0000000000007919 */ /* 0x000f680000002100 */
[----:B------:R-:W4:Y:S01]  /*0070*/  LDC.64 R6, c[0x0][0x380] ;  /* 0x0000e000ff067b82 */ /* 0x000f220000000a00 */
[----:B------:R-:W4:Y:S01]  /*0080*/  LDCU.64 UR12, c[0x0][0x358] ;  /* 0x00006b00ff0c77ac */ /* 0x000f220008000a00 */
[----:B--2---:R-:W-:-:S06]  /*0090*/  IMAD.U32 R11, RZ, RZ, UR11 ;  /* 0x0000000bff0b7e24 */ /* 0x004fcc000f8e00ff */
[----:B------:R-:W-:Y:S01]  /*00a0*/  BAR.SYNC.DEFER_BLOCKING 0x0 ;  /* 0x0000000000007b1d */ /* 0x000fe20000010000 */
[----:B-1----:R-:W-:Y:S02]  /*00b0*/  ISETP.NE.AND P1, PT, RZ, UR8, PT ;  /* 0x00000008ff007c0c */ /* 0x002fe4000bf25270 */
[C---:B0-----:R-:W-:Y:S01]  /*00c0*/  ISETP.GE.AND P0, PT, R2.reuse, UR11, PT ;  /* 0x0000000b02007c0c */ /* 0x041fe2000bf06270 */
[----:B------:R-:W-:-:S10]  /*00d0*/  VIADD R3, R2, 0x1 ;  /* 0x0000000102037836 */ /* 0x000fd40000000000 */
[C---:B---3--:R-:W-:Y:S02]  /*00e0*/  @!P1 IMAD R9, R11.reuse, UR10, R10 ;  /* 0x0000000a0b099c24 */ /* 0x048fe4000f8e020a */
[C---:B-----5:R-:W-:Y:S02]  /*00f0*/  @!P1 IMAD R8, R11.reuse, UR10, R0 ;  /* 0x0000000a0b089c24 */ /* 0x060fe4000f8e0200 */
[----:B------:R-:W-:Y:S02]  /*0100*/  @!P1 IMAD.MOV.U32 R4, RZ, RZ, R9 ;  /* 0x000000ffff049224 */ /* 0x000fe400078e0009 */
[----:B------:R-:W-:Y:S01]  /*0110*/  @P1 IMAD R9, R11, UR10, R10 ;  /* 0x0000000a0b091c24 */ /* 0x000fe2000f8e020a */
[----:B------:R-:W-:-:S05]  /*0120*/  @!P0 IADD3 R3, PT, PT, R2, RZ, RZ ;  /* 0x000000ff02038210 */ /* 0x000fca0007ffe0ff */
[--C-:B------:R-:W-:Y:S02]  /*0130*/  @!P1 IMAD R5, R3, UR10, R0.reuse ;  /* 0x0000000a03059c24 */ /* 0x100fe4000f8e0200 */
[----:B------:R-:W-:Y:S02]  /*0140*/  @P1 IMAD R5, R11, UR10, R0 ;  /* 0x0000000a0b051c24 */ /* 0x000fe4000f8e0200 */
[----:B------:R-:W-:Y:S02]  /*0150*/  @P1 IMAD R4, R3, UR10, R10 ;  /* 0x0000000a03041c24 */ /* 0x000fe4000f8e020a */
[--C-:B------:R-:W-:Y:S02]  /*0160*/  @P1 IMAD.MOV.U32 R8, RZ, RZ, R5.reuse ;  /* 0x000000ffff081224 */ /* 0x100fe400078e0005 */
[----:B----4-:R-:W-:Y:S02]  /*0170*/  IMAD R3, R4, UR4, R5 ;  /* 0x0000000404037c24 */ /* 0x010fe4000f8e0205 */
[----:B------:R-:W-:Y:S01]  /*0180*/  IMAD R11, R9, UR4, R8 ;  /* 0x00000004090b7c24 */ /* 0x000fe2000f8e0208 */
[----:B------:R-:W0:Y:S01]  /*0190*/  S2UR UR6, SR_CgaCtaId ;  /* 0x00000000000679c3 */ /* 0x000e220000008800 */
[--C-:B------:R-:W-:Y:S01]  /*01a0*/  IMAD.WIDE R2, R3, 0x4, R6.reuse ;  /* 0x0000000403027825 */ /* 0x100fe200078e0206 */
[----:B------:R-:W1:Y:S03]  /*01b0*/  LDCU UR4, c[0x0][0x394] ;  /* 0x00007280ff0477ac */ /* 0x000e660008000800 */
[----:B------:R-:W-:-:S02]  /*01c0*/  IMAD.WIDE R6, R11, 0x4, R6 ;  /* 0x000000040b067825 */ /* 0x000fc400078e0206 */
[----:B------:R-:W2:Y:S04]  /*01d0*/  LDG.E R11, desc[UR12][R2.64] ;  /* 0x0000000c020b7981 */ /* 0x000ea8000c1e1900 */
[----:B------:R-:W3:Y:S01]  /*01e0*/  LDG.E R7, desc[UR12][R6.64] ;  /* 0x0000000c06077981 */ /* 0x000ee2000c1e1900 */
[----:B------:R-:W-:Y:S01]  /*01f0*/  VIMNMX R5, PT, PT, R5, R4, !PT ;  /* 0x0000000405057248 */ /* 0x000fe20007fe0100 */
[----:B------:R-:W-:Y:S01]  /*0200*/  UMOV UR5, 0x400 ;  /* 0x0000040000057882 */ /* 0x000fe20000000000 */
[----:B------:R-:W-:Y:S01]  /*0210*/  VIMNMX R8, PT, PT, R9, R8, !PT ;  /* 0x0000000809087248 */ /* 0x000fe20007fe0100 */
[----:B------:R-:W-:Y:S01]  /*0220*/  UISETP.NE.AND UP0, UPT, UR8, URZ, UPT ;  /* 0x000000ff0800728c */ /* 0x000fe2000bf05270 */
[----:B-1----:R-:W-:Y:S01]  /*0230*/  ISETP.GE.AND P0, PT, R5, UR4, PT ;  /* 0x0000000405007c0c */ /* 0x002fe2000bf06270 */
[----:B------:R-:W-:Y:S01]  /*0240*/  IMAD R5, R10, UR10, RZ ;  /* 0x0000000a0a057c24 */ /* 0x000fe2000f8e02ff */
[----:B------:R-:W-:Y:S01]  /*0250*/  ISETP.GE.AND P1, PT, R8, UR4, PT ;  /* 0x0000000408007c0c */ /* 0x000fe2000bf26270 */
[----:B------:R-:W-:-:S02]  /*0260*/  UIMAD UR4, UR10, UR10, URZ ;  /* 0x0000000a0a0472a4 */ /* 0x000fc4000f8e02ff */
[----:B0-----:R-:W-:Y:S01]  /*0270*/  ULEA UR6, UR6, UR5, 0x18 ;  /* 0x0000000506067291 */ /* 0x001fe2000f8ec0ff */
[----:B------:R-:W-:Y:S01]  /*0280*/  IADD3 R4, PT, PT, R5, R0, RZ ;  /* 0x0000000005047210 */ /* 0x000fe20007ffe0ff */
[----:B------:R-:W-:-:S04]  /*0290*/  USHF.L.U32 UR7, UR4, 0x2, URZ ;  /* 0x0000000204077899 */ /* 0x000fc800080006ff */
[----:B------:R-:W-:Y:S02]  /*02a0*/  LEA R4, R4, UR6, 0x2 ;  /* 0x0000000604047c11 */ /* 0x000fe4000f8e10ff */
[----:B------:R-:W-:Y:S02]  /*02b0*/  @P0 IMAD.MOV.U32 R9, RZ, RZ, 0x3b9aca00 ;  /* 0x3b9aca00ff090424 */ /* 0x000fe400078e00ff */
[----:B------:R-:W-:Y:S01]  /*02c0*/  @P1 IMAD.MOV.U32 R13, RZ, RZ, 0x3b9aca00 ;  /* 0x3b9aca00ff0d1424 */ /* 0x000fe200078e00ff */
[----:B--2---:R0:W-:Y:S04]  /*02d0*/  STS [R4], R11 ;  /* 0x0000000b04007388 */ /* 0x0041e80000000800 */
[----:B---3--:R0:W-:Y:S04]  /*02e0*/  STS [R4+UR7], R7 ;  /* 0x0000000704007988 */ /* 0x0081e80008000807 */
[----:B------:R0:W-:Y:S04]  /*02f0*/  @P0 STS [R4], R9 ;  /* 0x0000000904000388 */ /* 0x0001e80000000800 */
[----:B------:R0:W-:Y:S01]  /*0300*/  @P1 STS [R4+UR7], R13 ;  /* 0x0000000d04001988 */ /* 0x0001e20008000807 */
[----:B------:R-:W-:Y:S06]  /*0310*/  BAR.SYNC.DEFER_BLOCKING 0x0 ;  /* 0x0000000000007b1d */ /* 0x000fec0000010000 */
[----:B------:R-:W-:Y:S05]  /*0320*/  BRA.U !UP0, `(.L_x_5) ;  /* 0x0000000508c47547 */ /* 0x000fea000b800000 */
[----:B------:R-:W-:-:S09]  /*0330*/  UISETP.GE.AND UP0, UPT, UR10, 0x1, UPT ;  /* 0x000000010a00788c */ /* 0x000fd2000bf06270 */
[----:B------:R-:W-:Y:S05]  /*0340*/  BRA.U !UP0, `(.L_x_6) ;  /* 0x0000000d08a87547 */ /* 0x000fea000b800000 */
[----:B------:R-:W-:Y:S02]  /*0350*/  UISETP.GE.U32.AND UP0, UPT, UR10, 0x4, UPT ;  /* 0x000000040a00788c */ /* 0x000fe4000bf06070 */
[----:B------:R-:W-:Y:S01]  /*0360*/  ULOP3.LUT UR8, UR10, 0x3, URZ, 0xc0, !UPT ;  /* 0x000000030a087892 */ /* 0x000fe2000f8ec0ff */
[----:B------:R-:W-:Y:S01]  /*0370*/  UMOV UR4, URZ ;  /* 0x000000ff00047c82 */ /* 0x000fe20008000000 */
[----:B------:R-:W-:-:S05]  /*0380*/  UMOV UR5, URZ ;  /* 0x000000ff00057c82 */ /* 0x000fca0008000000 */
[----:B------:R-:W-:Y:S05]  /*0390*/  BRA.U !UP0, `(.L_x_7) ;  /* 0x0000000508507547 */ /* 0x000fea000b800000 */
[----:B0-----:R-:W-:Y:S01]  /*03a0*/  LEA R7, R5, UR6, 0x2 ;  /* 0x0000000605077c11 */ /* 0x001fe2000f8e10ff */
[----:B------:R-:W-:Y:S01]  /*03b0*/  LDS R10, [R4] ;  /* 0x00000000040a7984 */ /* 0x000fe20000000800 */
[----:B------:R-:W-:Y:S01]  /*03c0*/  LEA R6, R0, UR6, 0x2 ;  /* 0x0000000600067c11 */ /* 0x000fe2000f8e10ff */
[----:B------:R-:W-:Y:S02]  /*03d0*/  USHF.L.U32 UR9, UR10, 0x2, URZ ;  /* 0x000000020a097899 */ /* 0x000fe400080006ff */
[----:B------:R-:W-:Y:S01]  /*03e0*/  IMAD.U32 R13, RZ, RZ, UR10 ;  /* 0x0000000aff0d7e24 */ /* 0x000fe2000f8e00ff */
[----:B------:R-:W-:Y:S01]  /*03f0*/  LDS R8, [R7] ;  /* 0x0000000007087984 */ /* 0x000fe20000000800 */
[----:B------:R-:W-:Y:S02]  /*0400*/  ULEA UR14, UR10, 0x8, 0x2 ;  /* 0x000000080a0e7891 */ /* 0x000fe4000f8e10ff */
[----:B------:R-:W-:Y:S01]  /*0410*/  UIADD3 UR11, UPT, UPT, UR9, 0x4, URZ ;  /* 0x00000004090b7890 */ /* 0x000fe2000fffe0ff */
[----:B------:R-:W0:Y:S01]  /*0420*/  LDS R9, [R6+UR7] ;  /* 0x0000000706097984 */ /* 0x000e220008000800 */
[----:B------:R-:W-:-:S02]  /*0430*/  ULEA UR15, UR10, 0xc, 0x2 ;  /* 0x0000000c0a0f7891 */ /* 0x000fc4000f8e10ff */
[----:B------:R-:W-:Y:S01]  /*0440*/  ULOP3.LUT UR4, UR10, 0x7ffffffc, URZ, 0xc0, !UPT ;  /* 0x7ffffffc0a047892 */ /* 0x000fe2000f8ec0ff */
[----:B------:R-:W-:-:S03]  /*0450*/  UMOV UR5, UR9 ;  /* 0x0000000900057c82 */ /* 0x000fc60008000000 */
[----:B------:R-:W-:-:S04]  /*0460*/  UIADD3 UR10, UPT, UPT, -UR4, 0x4, URZ ;  /* 0x00000004040a7890 */ /* 0x000fc8000fffe1ff */
[----:B------:R-:W-:Y:S01]  /*0470*/  UISETP.NE.AND UP0, UPT, UR10, URZ, UPT ;  /* 0x000000ff0a00728c */ /* 0x000fe2000bf05270 */
[----:B0-----:R-:W-:-:S04]  /*0480*/  IADD3 R9, PT, PT, R8, R9, RZ ;  /* 0x0000000908097210 */ /* 0x001fc80007ffe0ff */
[----:B------:R-:W-:Y:S01]  /*0490*/  ISETP.GE.AND P0, PT, R9, R10, PT ;  /* 0x0000000a0900720c */ /* 0x000fe20003f06270 */
[----:B------:R-:W-:-:S12]  /*04a0*/  IMAD R10, R13, UR11, R6 ;  /* 0x0000000b0d0a7c24 */ /* 0x000fd8000f8e0206 */
[----:B------:R-:W-:Y:S01]  /*04b0*/  @!P0 STS [R4], R9 ;  /* 0x0000000904008388 */ /* 0x000fe20000000800 */
[----:B------:R-:W-:Y:S06]  /*04c0*/  BAR.SYNC.DEFER_BLOCKING 0x0 ;  /* 0x0000000000007b1d */ /* 0x000fec0000010000 */
[----:B------:R-:W-:Y:S04]  /*04d0*/  LDS R11, [R10] ;  /* 0x000000000a0b7984 */ /* 0x000fe80000000800 */
[----:B------:R-:W0:Y:S04]  /*04e0*/  LDS R8, [R7+0x4] ;  /* 0x0000040007087984 */ /* 0x000e280000000800 */
[----:B------:R-:W1:Y:S01]  /*04f0*/  LDS R12, [R4] ;  /* 0x00000000040c7984 */ /* 0x000e620000000800 */
[----:B0-----:R-:W-:-:S05]  /*0500*/  IMAD.IADD R11, R8, 0x1, R11 ;  /* 0x00000001080b7824 */ /* 0x001fca00078e020b */
[----:B-1----:R-:W-:Y:S01]  /*0510*/  ISETP.GE.AND P0, PT, R11, R12, PT ;  /* 0x0000000c0b00720c */ /* 0x002fe20003f06270 */
[----:B------:R-:W-:-:S12]  /*0520*/  IMAD R12, R13, UR14, R6 ;  /* 0x0000000e0d0c7c24 */ /* 0x000fd8000f8e0206 */
[----:B------:R-:W-:Y:S01]  /*0530*/  @!P0 STS [R4], R11 ;  /* 0x0000000b04008388 */ /* 0x000fe20000000800 */
[----:B------:R-:W-:Y:S06]  /*0540*/  BAR.SYNC.DEFER_BLOCKING 0x0 ;  /* 0x0000000000007b1d */ /* 0x000fec0000010000 */
[----:B------:R-:W-:Y:S04]  /*0550*/  LDS R9, [R12] ;  /* 0x000000000c097984 */ /* 0x000fe80000000800 */
[----:B------:R-:W0:Y:S04]  /*0560*/  LDS R8, [R7+0x8] ;  /* 0x0000080007087984 */ /* 0x000e280000000800 */
[----:B------:R-:W1:Y:S01]  /*0570*/  LDS R10, [R4] ;  /* 0x00000000040a7984 */ /* 0x000e620000000800 */
[----:B0-----:R-:W-:-:S04]  /*0580*/  IADD3 R9, PT, PT, R8, R9, RZ ;  /* 0x0000000908097210 */ /* 0x001fc80007ffe0ff */
[----:B-1----:R-:W-:Y:S01]  /*0590*/  ISETP.GE.AND P0, PT, R9, R10, PT ;  /* 0x0000000a0900720c */ /* 0x002fe20003f06270 */
[C-C-:B------:R-:W-:Y:S02]  /*05a0*/  IMAD R10, R13.reuse, UR15, R6.reuse ;  /* 0x0000000f0d0a7c24 */ /* 0x140fe4000f8e0206 */
[----:B------:R-:W-:-:S10]  /*05b0*/  IMAD R6, R13, 0x10, R6 ;  /* 0x000000100d067824 */ /* 0x000fd400078e0206 */
[----:B------:R-:W-:Y:S01]  /*05c0*/  @!P0 STS [R4], R9 ;  /* 0x0000000904008388 */ /* 0x000fe20000000800 */
[----:B------:R-:W-:Y:S06]  /*05d0*/  BAR.SYNC.DEFER_BLOCKING 0x0 ;  /* 0x0000000000007b1d */ /* 0x000fec0000010000 */
[----:B------:R-:W-:Y:S04]  /*05e0*/  LDS R11, [R10] ;  /* 0x000000000a0b7984 */ /* 0x000fe80000000800 */
[----:B------:R-:W0:Y:S04]  /*05f0*/  LDS R8, [R7+0xc] ;  /* 0x00000c0007087984 */ /* 0x000e280000000800 */
[----:B------:R-:W1:Y:S01]  /*0600*/  LDS R12, [R4] ;  /* 0x00000000040c7984 */ /* 0x000e620000000800 */
[----:B0-----:R-:W-:-:S05]  /*0610*/  IMAD.IADD R11, R8, 0x1, R11 ;  /* 0x00000001080b7824 */ /* 0x001fca00078e020b */
[----:B-1----:R-:W-:-:S13]  /*0620*/  ISETP.GE.AND P0, PT, R11, R12, PT ;  /* 0x0000000c0b00720c */ /* 0x002fda0003f06270 */
[----:B------:R1:W-:Y:S01]  /*0630*/  @!P0 STS [R4], R11 ;  /* 0x0000000b04008388 */ /* 0x0003e20000000800 */
[----:B------:R-:W-:Y:S06]  /*0640*/  BAR.SYNC.DEFER_BLOCKING 0x0 ;  /* 0x0000000000007b1d */ /* 0x000fec0000010000 */
[----:B------:R-:W-:Y:S05]  /*0650*/  BRA.U !UP0, `(.L_x_7) ;  /* 0x0000000108a07547 */ /* 0x000fea000b800000 */
[----:B------:R-:W0:Y:S01]  /*0660*/  LDC R15, c[0x0][0x388] ;  /* 0x0000e200ff0f7b82 */ /* 0x000e220000000800 */
[----:B-1----:R-:W-:Y:S01]  /*0670*/  IADD3 R11, PT, PT, R7, 0x18, RZ ;  /* 0x00000018070b7810 */ /* 0x002fe20007ffe0ff */
[----:B------:R-:W-:-:S07]  /*0680*/  IMAD.MOV.U32 R10, RZ, RZ, R6 ;  /* 0x000000ffff0a7224 */ /* 0x000fce00078e0006 */
.L_x_8:
[----:B------:R-:W-:Y:S01]  /*0690*/  LDS R6, [R11+-0x8] ;  /* 0xfffff8000b067984 */ /* 0x000fe20000000800 */
[----:B------:R-:W-:Y:S02]  /*06a0*/  UIADD3 UR10, UPT, UPT, UR10, 0x4, URZ ;  /* 0x000000040a0a7890 */ /* 0x000fe4000fffe0ff */
[----:B------:R-:W-:Y:S01]  /*06b0*/  UIADD3 UR5, UPT, UPT, UR9, UR5, URZ ;  /* 0x0000000509057290 */ /* 0x000fe2000fffe0ff */
[----:B------:R-:W1:Y:S01]  /*06c0*/  LDS R7, [R10+UR7] ;  /* 0x000000070a077984 */ /* 0x000e620008000800 */
[----:B------:R-:W-:-:S03]  /*06d0*/  UISETP.NE.AND UP0, UPT, UR10, URZ, UPT ;  /* 0x000000ff0a00728c */ /* 0x000fc6000bf05270 */
[----:B--2---:R-:W2:Y:S01]  /*06e0*/  LDS R8, [R4] ;  /* 0x0000000004087984 */ /* 0x004ea20000000800 */
[----:B-1----:R-:W-:-:S05]  /*06f0*/  IMAD.IADD R13, R6, 0x1, R7 ;  /* 0x00000001060d7824 */ /* 0x002fca00078e0207 */
[----:B--2---:R-:W-:Y:S01]  /*0700*/  ISETP.GE.AND P0, PT, R13, R8, PT ;  /* 0x000000080d00720c */ /* 0x004fe20003f06270 */
[----:B0-----:R-:W-:-:S12]  /*0710*/  IMAD R8, R15, UR11, R10 ;  /* 0x0000000b0f087c24 */ /* 0x001fd8000f8e020a */
[----:B------:R-:W-:Y:S01]  /*0720*/  @!P0 STS [R4], R13 ;  /* 0x0000000d04008388 */ /* 0x000fe20000000800 */
[----:B------:R-:W-:Y:S06]  /*0730*/  BAR.SYNC.DEFER_BLOCKING 0x0 ;  /* 0x0000000000007b1d */ /* 0x000fec0000010000 */
[----:B------:R-:W-:Y:S04]  /*0740*/  LDS R7, [R8] ;  /* 0x0000000008077984 */ /* 0x000fe80000000800 */
[----:B------:R-:W0:Y:S04]  /*0750*/  LDS R6, [R11+-0x4] ;  /* 0xfffffc000b067984 */ /* 0x000e280000000800 */
[----:B------:R-:W1:Y:S01]  /*0760*/  LDS R9, [R4] ;  /* 0x0000000004097984 */ /* 0x000e620000000800 */
[----:B0-----:R-:W-:-:S04]  /*0770*/  IADD3 R12, PT, PT, R6, R7, RZ ;  /* 0x00000007060c7210 */ /* 0x001fc80007ffe0ff */
[----:B-1----:R-:W-:Y:S01]  /*0780*/  ISETP.GE.AND P0, PT, R12, R9, PT ;  /* 0x000000090c00720c */ /* 0x002fe20003f06270 */
[----:B------:R-:W-:-:S12]  /*0790*/  IMAD R9, R15, UR14, R10 ;  /* 0x0000000e0f097c24 */ /* 0x000fd8000f8e020a */
[----:B------:R-:W-:Y:S01]  /*07a0*/  @!P0 STS [R4], R12 ;  /* 0x0000000c04008388 */ /* 0x000fe20000000800 */
[----:B------:R-:W-:Y:S06]  /*07b0*/  BAR.SYNC.DEFER_BLOCKING 0x0 ;  /* 0x0000000000007b1d */ /* 0x000fec0000010000 */
[----:B------:R-:W-:Y:S04]  /*07c0*/  LDS R9, [R9] ;  /* 0x0000000009097984 */ /* 0x000fe80000000800 */
[----:B------:R-:W0:Y:S04]  /*07d0*/  LDS R6, [R11] ;  /* 0x000000000b067984 */ /* 0x000e280000000800 */
[----:B------:R-:W1:Y:S01]  /*07e0*/  LDS R7, [R4] ;  /* 0x0000000004077984 */ /* 0x000e620000000800 */
[----:B0-----:R-:W-:-:S05]  /*07f0*/  IMAD.IADD R13, R6, 0x1, R9 ;  /* 0x00000001060d7824 */ /* 0x001fca00078e0209 */
[----:B-1----:R-:W-:Y:S01]  /*0800*/  ISETP.GE.AND P0, PT, R13, R7, PT ;  /* 0x000000070d00720c */ /* 0x002fe20003f06270 */
[C---:B------:R-:W-:Y:S01]  /*0810*/  IMAD R7, R15.reuse, UR15, R10 ;  /* 0x0000000f0f077c24 */ /* 0x040fe2000f8e020a */
[----:B------:R-:W-:-:S11]  /*0820*/  LEA R10, R15, R10, 0x4 ;  /* 0x0000000a0f0a7211 */ /* 0x000fd600078e20ff */
        /* <DEDUP_REMOVED lines=9> */
[----:B------:R-:W-:Y:S06]  /*08c0*/  BAR.SYNC.DEFER_BLOCKING 0x0 ;  /* 0x0000000000007b1d */ /* 0x000fec0000010000 */
[----:B------:R-:W-:Y:S05]  /*08d0*/  BRA.U UP0, `(.L_x_8) ;  /* 0xfffffffd006c7547 */ /* 0x000fea000b83ffff */
.L_x_7:
[----:B------:R-:W-:-:S09]  /*08e0*/  UISETP.NE.AND UP0, UPT, UR8, URZ, UPT ;  /* 0x000000ff0800728c */ /* 0x000fd2000bf05270 */
[----:B------:R-:W-:Y:S05]  /*08f0*/  BRA.U !UP0, `(.L_x_6) ;  /* 0x00000009083c7547 */ /* 0x000fea000b800000 */
[----:B0-2---:R-:W0:Y:S01]  /*0900*/  LDC R9, c[0x0][0x388] ;  /* 0x0000e200ff097b82 */ /* 0x005e220000000800 */
[----:B------:R-:W-:Y:S01]  /*0910*/  VIADD R0, R0, UR5 ;  /* 0x0000000500007c36 */ /* 0x000fe20008000000 */
[----:B------:R-:W-:Y:S01]  /*0920*/  IADD3 R5, PT, PT, R5, UR4, RZ ;  /* 0x0000000405057c10 */ /* 0x000fe2000fffe0ff */
[----:B------:R-:W-:-:S03]  /*0930*/  UIADD3 UR8, UPT, UPT, -UR8, URZ, URZ ;  /* 0x000000ff08087290 */ /* 0x000fc6000fffe1ff */
[----:B------:R-:W-:Y:S02]  /*0940*/  LEA R0, R0, UR7, 0x2 ;  /* 0x0000000700007c11 */ /* 0x000fe4000f8e10ff */
[----:B------:R-:W-:-:S03]  /*0950*/  LEA R5, R5, UR6, 0x2 ;  /* 0x0000000605057c11 */ /* 0x000fc6000f8e10ff */
[----:B------:R-:W-:-:S07]  /*0960*/  VIADD R0, R0, UR6 ;  /* 0x0000000600007c36 */ /* 0x000fce0008000000 */
.L_x_9:
[----:B--2---:R2:W-:Y:S01]  /*0970*/  LDS R6, [R5] ;  /* 0x0000000005067984 */ /* 0x0045e20000000800 */
[----:B------:R-:W-:-:S03]  /*0980*/  UIADD3 UR8, UPT, UPT, UR8, 0x1, URZ ;  /* 0x0000000108087890 */ /* 0x000fc6000fffe0ff */
[----:B------:R0:W3:Y:S01]  /*0990*/  LDS R7, [R0] ;  /* 0x0000000000077984 */ /* 0x0000e20000000800 */
[----:B------:R-:W-:-:S03]  /*09a0*/  UISETP.NE.AND UP0, UPT, UR8, URZ, UPT ;  /* 0x000000ff0800728c */ /* 0x000fc6000bf05270 */
[----:B------:R-:W4:Y:S01]  /*09b0*/  LDS R8, [R4] ;  /* 0x0000000004087984 */ /* 0x000f220000000800 */
[----:B--2---:R-:W-:Y:S01]  /*09c0*/  IADD3 R5, PT, PT, R5, 0x4, RZ ;  /* 0x0000000405057810 */ /* 0x004fe20007ffe0ff */
[----:B0-----:R-:W-:Y:S02]  /*09d0*/  IMAD R0, R9, 0x4, R0 ;  /* 0x0000000409007824 */ /* 0x001fe400078e0200 */
[----:B---3--:R-:W-:-:S05]  /*09e0*/  IMAD.IADD R7, R6, 0x1, R7 ;  /* 0x0000000106077824 */ /* 0x008fca00078e0207 */
[----:B----4-:R-:W-:-:S13]  /*09f0*/  ISETP.GE.AND P0, PT, R7, R8, PT ;  /* 0x000000080700720c */ /* 0x010fda0003f06270 */
[----:B------:R2:W-:Y:S01]  /*0a00*/  @!P0 STS [R4], R7 ;  /* 0x0000000704008388 */ /* 0x0005e20000000800 */
[----:B------:R-:W-:Y:S06]  /*0a10*/  BAR.SYNC.DEFER_BLOCKING 0x0 ;  /* 0x0000000000007b1d */ /* 0x000fec0000010000 */
[----:B------:R-:W-:Y:S05]  /*0a20*/  BRA.U UP0, `(.L_x_9) ;  /* 0xfffffffd00d07547 */ /* 0x000fea000b83ffff */
[----:B------:R-:W-:Y:S05]  /*0a30*/  BRA `(.L_x_6) ;  /* 0x0000000400ec7947 */ /* 0x000fea0003800000 */
.L_x_5:
[----:B------:R-:W-:-:S09]  /*0a40*/  UISETP.GE.AND UP0, UPT, UR10, 0x1, UPT ;  /* 0x000000010a00788c */ /* 0x000fd2000bf06270 */
[----:B------:R-:W-:Y:S05]  /*0a50*/  BRA.U !UP0, `(.L_x_6) ;  /* 0x0000000508e47547 */ /* 0x000fea000b800000 */
[----:B------:R-:W-:Y:S02]  /*0a60*/  UISETP.GE.U32.AND UP0, UPT, UR10, 0x4, UPT ;  /* 0x000000040a00788c */ /* 0x000fe4000bf06070 */
[----:B------:R-:W-:Y:S01]  /*0a70*/  ULOP3.LUT UR9, UR10, 0x3, URZ, 0xc0, !UPT ;  /* 0x000000030a097892 */ /* 0x000fe2000f8ec0ff */
[----:B------:R-:W-:Y:S01]  /*0a80*/  UMOV UR4, URZ ;  /* 0x000000ff00047c82 */ /* 0x000fe20008000000 */
[----:B------:R-:W-:-:S05]  /*0a90*/  UMOV UR5, URZ ;  /* 0x000000ff00057c82 */ /* 0x000fca0008000000 */
[----:B------:R-:W-:Y:S05]  /*0aa0*/  BRA.U !UP0, `(.L_x_10) ;  /* 0x0000000508487547 */ /* 0x000fea000b800000 */
[----:B------:R-:W-:Y:S01]  /*0ab0*/  USHF.L.U32 UR11, UR10, 0x2, URZ ;  /* 0x000000020a0b7899 */ /* 0x000fe200080006ff */
[----:B0-----:R-:W-:Y:S01]  /*0ac0*/  IMAD.U32 R7, RZ, RZ, UR6 ;  /* 0x00000006ff077e24 */ /* 0x001fe2000f8e00ff */
[----:B------:R-:W-:Y:S01]  /*0ad0*/  LEA R11, R0, UR6, 0x2 ;  /* 0x00000006000b7c11 */ /* 0x000fe2000f8e10ff */
[----:B------:R-:W-:Y:S01]  /*0ae0*/  IMAD.U32 R14, RZ, RZ, UR10 ;  /* 0x0000000aff0e7e24 */ /* 0x000fe2000f8e00ff */
[----:B------:R-:W-:Y:S02]  /*0af0*/  ULOP3.LUT UR4, UR10, 0x7ffffffc, URZ, 0xc0, !UPT ;  /* 0x7ffffffc0a047892 */ /* 0x000fe4000f8ec0ff */
[----:B------:R-:W-:Y:S01]  /*0b00*/  LEA R6, R10, UR11, 0x2 ;  /* 0x0000000b0a067c11 */ /* 0x000fe2000f8e10ff */
[----:B------:R-:W-:Y:S01]  /*0b10*/  LDS R8, [R11] ;  /* 0x000000000b087984 */ /* 0x000fe20000000800 */
[----:B------:R-:W-:Y:S01]  /*0b20*/  UIADD3 UR8, UPT, UPT, -UR4, 0x4, URZ ;  /* 0x0000000404087890 */ /* 0x000fe2000fffe1ff */
[----:B------:R-:W-:Y:S02]  /*0b30*/  UMOV UR5, UR11 ;  /* 0x0000000b00057c82 */ /* 0x000fe40008000000 */
[----:B------:R-:W-:Y:S01]  /*0b40*/  IMAD R6, R6, UR10, R7 ;  /* 0x0000000a06067c24 */ /* 0x000fe2000f8e0207 */
[----:B------:R-:W-:Y:S01]  /*0b50*/  LDS R10, [R4] ;  /* 0x00000000040a7984 */ /* 0x000fe20000000800 */
[----:B------:R-:W-:-:S03]  /*0b60*/  UISETP.NE.AND UP0, UPT, UR8, URZ, UPT ;  /* 0x000000ff0800728c */ /* 0x000fc6000bf05270 */
[----:B------:R-:W0:Y:S02]  /*0b70*/  LDS R7, [R6] ;  /* 0x0000000006077984 */ /* 0x000e240000000800 */
[----:B0-----:R-:W-:-:S04]  /*0b80*/  IADD3 R7, PT, PT, R7, R8, RZ ;  /* 0x0000000807077210 */ /* 0x001fc80007ffe0ff */
[----:B------:R-:W-:-:S13]  /*0b90*/  ISETP.GE.AND P0, PT, R7, R10, PT ;  /* 0x0000000a0700720c */ /* 0x000fda0003f06270 */
[----:B------:R-:W-:Y:S01]  /*0ba0*/  @!P0 STS [R4], R7 ;  /* 0x0000000704008388 */ /* 0x000fe20000000800 */
[----:B------:R-:W-:Y:S06]  /*0bb0*/  BAR.SYNC.DEFER_BLOCKING 0x0 ;  /* 0x0000000000007b1d */ /* 0x000fec0000010000 */
[----:B------:R-:W-:Y:S04]  /*0bc0*/  LDS R8, [R6+0x4] ;  /* 0x0000040006087984 */ /* 0x000fe80000000800 */
[----:B------:R-:W0:Y:S04]  /*0bd0*/  LDS R9, [R11+UR11] ;  /* 0x0000000b0b097984 */ /* 0x000e280008000800 */
[----:B------:R-:W1:Y:S01]  /*0be0*/  LDS R10, [R4] ;  /* 0x00000000040a7984 */ /* 0x000e620000000800 */
[----:B0-----:R-:W-:Y:S01]  /*0bf0*/  IMAD.IADD R9, R8, 0x1, R9 ;  /* 0x0000000108097824 */ /* 0x001fe200078e0209 */
[----:B------:R-:W-:-:S04]  /*0c00*/  LEA R8, R14, R11, 0x3 ;  /* 0x0000000b0e087211 */ /* 0x000fc800078e18ff */
[----:B-1----:R-:W-:-:S13]  /*0c10*/  ISETP.GE.AND P0, PT, R9, R10, PT ;  /* 0x0000000a0900720c */ /* 0x002fda0003f06270 */
[----:B------:R-:W-:Y:S01]  /*0c20*/  @!P0 STS [R4], R9 ;  /* 0x0000000904008388 */ /* 0x000fe20000000800 */
[----:B------:R-:W-:Y:S06]  /*0c30*/  BAR.SYNC.DEFER_BLOCKING 0x0 ;  /* 0x0000000000007b1d */ /* 0x000fec0000010000 */
[----:B------:R-:W-:Y:S04]  /*0c40*/  LDS R8, [R8] ;  /* 0x0000000008087984 */ /* 0x000fe80000000800 */
[----:B------:R-:W0:Y:S04]  /*0c50*/  LDS R7, [R6+0x8] ;  /* 0x0000080006077984 */ /* 0x000e280000000800 */
[----:B------:R-:W1:Y:S01]  /*0c60*/  LDS R10, [R4] ;  /* 0x00000000040a7984 */ /* 0x000e620000000800 */
[----:B0-----:R-:W-:-:S05]  /*0c70*/  IMAD.IADD R7, R7, 0x1, R8 ;  /* 0x0000000107077824 */ /* 0x001fca00078e0208 */
[----:B-1----:R-:W-:Y:S01]  /*0c80*/  ISETP.GE.AND P0, PT, R7, R10, PT ;  /* 0x0000000a0700720c */ /* 0x002fe20003f06270 */
[----:B------:R-:W-:-:S12]  /*0c90*/  IMAD R10, R14, 0xc, R11 ;  /* 0x0000000c0e0a7824 */ /* 0x000fd800078e020b */
[----:B------:R-:W-:Y:S01]  /*0ca0*/  @!P0 STS [R4], R7 ;  /* 0x0000000704008388 */ /* 0x000fe20000000800 */
[----:B------:R-:W-:Y:S06]  /*0cb0*/  BAR.SYNC.DEFER_BLOCKING 0x0 ;  /* 0x0000000000007b1d */ /* 0x000fec0000010000 */
[----:B------:R-:W-:Y:S04]  /*0cc0*/  LDS R10, [R10] ;  /* 0x000000000a0a7984 */ /* 0x000fe80000000800 */
[----:B------:R-:W0:Y:S04]  /*0cd0*/  LDS R9, [R6+0xc] ;  /* 0x00000c0006097984 */ /* 0x000e280000000800 */
[----:B------:R-:W1:Y:S01]  /*0ce0*/  LDS R12, [R4] ;  /* 0x00000000040c7984 */ /* 0x000e620000000800 */
[----:B0-----:R-:W-:Y:S01]  /*0cf0*/  IMAD.IADD R9, R9, 0x1, R10 ;  /* 0x0000000109097824 */ /* 0x001fe200078e020a */
[----:B------:R-:W-:-:S04]  /*0d00*/  LEA R10, R14, R11, 0x4 ;  /* 0x0000000b0e0a7211 */ /* 0x000fc800078e20ff */
[----:B-1----:R-:W-:-:S13]  /*0d10*/  ISETP.GE.AND P0, PT, R9, R12, PT ;  /* 0x0000000c0900720c */ /* 0x002fda0003f06270 */
[----:B------:R1:W-:Y:S01]  /*0d20*/  @!P0 STS [R4], R9 ;  /* 0x0000000904008388 */ /* 0x0003e20000000800 */
[----:B------:R-:W-:Y:S06]  /*0d30*/  BAR.SYNC.DEFER_BLOCKING 0x0 ;  /* 0x0000000000007b1d */ /* 0x000fec0000010000 */
[----:B------:R-:W-:Y:S05]  /*0d40*/  BRA.U !UP0, `(.L_x_10) ;  /* 0x0000000108a07547 */ /* 0x000fea000b800000 */
[----:B------:R-:W-:Y:S01]  /*0d50*/  VIADD R11, R6, 0x18 ;  /* 0x00000018060b7836 */ /* 0x000fe20000000000 */
[----:B------:R-:W0:Y:S01]  /*0d60*/  LDCU UR10, c[0x0][0x388] ;  /* 0x00007100ff0a77ac */ /* 0x000e220008000800 */
[----:B------:R-:W-:-:S05]  /*0d70*/  NOP ;  /* 0x0000000000007918 */ /* 0x000fca0000000000 */
.L_x_11:
[----:B------:R-:W-:Y:S01]  /*0d80*/  LDS R6, [R11+-0x8] ;  /* 0xfffff8000b067984 */ /* 0x000fe20000000800 */
[----:B0-----:R-:W-:Y:S01]  /*0d90*/  MOV R17, UR10 ;  /* 0x0000000a00117c02 */ /* 0x001fe20008000f00 */
[----:B------:R-:W-:Y:S02]  /*0da0*/  UIADD3 UR8, UPT, UPT, UR8, 0x4, URZ ;  /* 0x0000000408087890 */ /* 0x000fe4000fffe0ff */
[----:B------:R-:W0:Y:S01]  /*0db0*/  LDS R7, [R10] ;  /* 0x000000000a077984 */ /* 0x000e220000000800 */
[----:B------:R-:W-:Y:S01]  /*0dc0*/  UIADD3 UR5, UPT, UPT, UR11, UR5, URZ ;  /* 0x000000050b057290 */ /* 0x000fe2000fffe0ff */
[----:B-12---:R-:W-:Y:S01]  /*0dd0*/  IMAD R9, R17, 0x8, R10 ;  /* 0x0000000811097824 */ /* 0x006fe200078e020a */
[----:B------:R-:W-:Y:S01]  /*0de0*/  UISETP.NE.AND UP0, UPT, UR8, URZ, UPT ;  /* 0x000000ff0800728c */ /* 0x000fe2000bf05270 */
[----:B------:R-:W1:Y:S01]  /*0df0*/  LDS R8, [R4] ;  /* 0x0000000004087984 */ /* 0x000e620000000800 */
[----:B0-----:R-:W-:-:S04]  /*0e00*/  IADD3 R13, PT, PT, R6, R7, RZ ;  /* 0x00000007060d7210 */ /* 0x001fc80007ffe0ff */
[----:B-1----:R-:W-:-:S13]  /*0e10*/  ISETP.GE.AND P0, PT, R13, R8, PT ;  /* 0x000000080d00720c */ /* 0x002fda0003f06270 */
[----:B------:R-:W-:Y:S01]  /*0e20*/  @!P0 STS [R4], R13 ;  /* 0x0000000d04008388 */ /* 0x000fe20000000800 */
[----:B------:R-:W-:Y:S06]  /*0e30*/  BAR.SYNC.DEFER_BLOCKING 0x0 ;  /* 0x0000000000007b1d */ /* 0x000fec0000010000 */
[----:B------:R-:W-:Y:S04]  /*0e40*/  LDS R6, [R11+-0x4] ;  /* 0xfffffc000b067984 */ /* 0x000fe80000000800 */
[----:B------:R-:W0:Y:S04]  /*0e50*/  LDS R7, [R10+UR11] ;  /* 0x0000000b0a077984 */ /* 0x000e280008000800 */
[----:B------:R-:W1:Y:S01]  /*0e60*/  LDS R8, [R4] ;  /* 0x0000000004087984 */ /* 0x000e620000000800 */
[----:B0-----:R-:W-:-:S05]  /*0e70*/  IMAD.IADD R15, R6, 0x1, R7 ;  /* 0x00000001060f7824 */ /* 0x001fca00078e0207 */
[----:B-1----:R-:W-:-:S13]  /*0e80*/  ISETP.GE.AND P0, PT, R15, R8, PT ;  /* 0x000000080f00720c */ /* 0x002fda0003f06270 */
[----:B------:R-:W-:Y:S01]  /*0e90*/  @!P0 STS [R4], R15 ;  /* 0x0000000f04008388 */ /* 0x000fe20000000800 */
[----:B------:R-:W-:Y:S06]  /*0ea0*/  BAR.SYNC.DEFER_BLOCKING 0x0 ;  /* 0x0000000000007b1d */ /* 0x000fec0000010000 */
[----:B------:R-:W-:Y:S04]  /*0eb0*/  LDS R9, [R9] ;  /* 0x0000000009097984 */ /* 0x000fe80000000800 */
[----:B------:R-:W0:Y:S04]  /*0ec0*/  LDS R6, [R11] ;  /* 0x000000000b067984 */ /* 0x000e280000000800 */
[----:B------:R-:W1:Y:S01]  /*0ed0*/  LDS R7, [R4] ;  /* 0x0000000004077984 */ /* 0x000e620000000800 */
[----:B0-----:R-:W-:-:S04]  /*0ee0*/  IADD3 R12, PT, PT, R6, R9, RZ ;  /* 0x00000009060c7210 */ /* 0x001fc80007ffe0ff */
[----:B-1----:R-:W-:Y:S01]  /*0ef0*/  ISETP.GE.AND P0, PT, R12, R7, PT ;  /* 0x000000070c00720c */ /* 0x002fe20003f06270 */
[C---:B------:R-:W-:Y:S01]  /*0f00*/  IMAD R7, R17.reuse, 0xc, R10 ;  /* 0x0000000c11077824 */ /* 0x040fe200078e020a */
        /* <DEDUP_REMOVED lines=12> */
.L_x_10:
[----:B------:R-:W-:-:S09]  /*0fd0*/  UISETP.NE.AND UP0, UPT, UR9, URZ, UPT ;  /* 0x000000ff0900728c */ /* 0x000fd2000bf05270 */
[----:B------:R-:W-:Y:S05]  /*0fe0*/  BRA.U !UP0, `(.L_x_6) ;  /* 0x0000000108807547 */ /* 0x000fea000b800000 */
[----:B------:R-:W-:Y:S01]  /*0ff0*/  VIADD R0, R0, UR5 ;  /* 0x0000000500007c36 */ /* 0x000fe20008000000 */
[----:B------:R-:W-:Y:S01]  /*1000*/  IADD3 R5, PT, PT, R5, UR4, RZ ;  /* 0x0000000405057c10 */ /* 0x000fe2000fffe0ff */
[----:B------:R-:W-:Y:S01]  /*1010*/  LDS R6, [R4] ;  /* 0x0000000004067984 */ /* 0x000fe20000000800 */
[----:B------:R-:W-:Y:S01]  /*1020*/  UIADD3 UR4, UPT, UPT, -UR9, 0x1, URZ ;  /* 0x0000000109047890 */ /* 0x000fe2000fffe1ff */
[----:B012---:R-:W-:Y:S01]  /*1030*/  IMAD.U32 R9, RZ, RZ, UR10 ;  /* 0x0000000aff097e24 */ /* 0x007fe2000f8e00ff */
[----:B------:R-:W-:Y:S02]  /*1040*/  LEA R5, R5, UR7, 0x2 ;  /* 0x0000000705057c11 */ /* 0x000fe4000f8e10ff */
[----:B------:R-:W-:Y:S01]  /*1050*/  LEA R8, R0, UR6, 0x2 ;  /* 0x0000000600087c11 */ /* 0x000fe2000f8e10ff */
[----:B------:R-:W-:Y:S02]  /*1060*/  UISETP.NE.AND UP0, UPT, UR4, URZ, UPT ;  /* 0x000000ff0400728c */ /* 0x000fe4000bf05270 */
[----:B------:R0:W-:Y:S04]  /*1070*/  LDS R0, [R5+UR6] ;  /* 0x0000000605007984 */ /* 0x0001e80008000800 */
[----:B------:R-:W1:Y:S01]  /*1080*/  LDS R7, [R8] ;  /* 0x0000000008077984 */ /* 0x000e620000000800 */
[----:B0-----:R-:W-:Y:S01]  /*1090*/  VIADD R5, R5, UR6 ;  /* 0x0000000605057c36 */ /* 0x001fe20008000000 */
[----:B-1----:R-:W-:-:S02]  /*10a0*/  IADD3 R7, PT, PT, R0, R7, RZ ;  /* 0x0000000700077210 */ /* 0x002fc40007ffe0ff */
[----:B------:R-:W-:Y:S02]  /*10b0*/  LEA R0, R9, R8, 0x2 ;  /* 0x0000000809007211 */ /* 0x000fe400078e10ff */
[----:B------:R-:W-:-:S13]  /*10c0*/  ISETP.GE.AND P0, PT, R7, R6, PT ;  /* 0x000000060700720c */ /* 0x000fda0003f06270 */
[----:B------:R3:W-:Y:S01]  /*10d0*/  @!P0 STS [R4], R7 ;  /* 0x0000000704008388 */ /* 0x0007e20000000800 */
[----:B------:R-:W-:Y:S06]  /*10e0*/  BAR.SYNC.DEFER_BLOCKING 0x0 ;  /* 0x0000000000007b1d */ /* 0x000fec0000010000 */
[----:B------:R-:W-:Y:S05]  /*10f0*/  BRA.U !UP0, `(.L_x_6) ;  /* 0x00000001083c7547 */ /* 0x000fea000b800000 */
[----:B------:R-:W0:Y:S01]  /*1100*/  LDC R9, c[0x0][0x388] ;  /* 0x0000e200ff097b82 */ /* 0x000e220000000800 */
[----:B---3--:R-:W-:Y:S01]  /*1110*/  IADD3 R7, PT, PT, R5, 0x4, RZ ;  /* 0x0000000405077810 */ /* 0x008fe20007ffe0ff */
[----:B------:R-:W-:-:S07]  /*1120*/  IMAD.MOV.U32 R8, RZ, RZ, R0 ;  /* 0x000000ffff087224 */ /* 0x000fce00078e0000 */
.L_x_12:
[----:B------:R1:W-:Y:S01]  /*1130*/  LDS R0, [R7] ;  /* 0x0000000007007984 */ /* 0x0003e20000000800 */
[----:B------:R-:W-:-:S03]  /*1140*/  UIADD3 UR4, UPT, UPT, UR4, 0x1, URZ ;  /* 0x0000000104047890 */ /* 0x000fc6000fffe0ff */
[----:B----4-:R0:W2:Y:S01]  /*1150*/  LDS R5, [R8] ;  /* 0x0000000008057984 */ /* 0x0100a20000000800 */
[----:B------:R-:W-:-:S03]  /*1160*/  UISETP.NE.AND UP0, UPT, UR4, URZ, UPT ;  /* 0x000000ff0400728c */ /* 0x000fc6000bf05270 */
[----:B------:R-:W3:Y:S01]  /*1170*/  LDS R6, [R4] ;  /* 0x0000000004067984 */ /* 0x000ee20000000800 */
[----:B-1----:R-:W-:Y:S01]  /*1180*/  VIADD R7, R7, 0x4 ;  /* 0x0000000407077836 */ /* 0x002fe20000000000 */
[----:B0-----:R-:W-:Y:S02]  /*1190*/  LEA R8, R9, R8, 0x2 ;  /* 0x0000000809087211 */ /* 0x001fe400078e10ff */
[----:B--2---:R-:W-:-:S04]  /*11a0*/  IADD3 R5, PT, PT, R0, R5, RZ ;  /* 0x0000000500057210 */ /* 0x004fc80007ffe0ff */
[----:B---3--:R-:W-:-:S13]  /*11b0*/  ISETP.GE.AND P0, PT, R5, R6, PT ;  /* 0x000000060500720c */ /* 0x008fda0003f06270 */
[----:B------:R4:W-:Y:S01]  /*11c0*/  @!P0 STS [R4], R5 ;  /* 0x0000000504008388 */ /* 0x0009e20000000800 */
[----:B------:R-:W-:Y:S06]  /*11d0*/  BAR.SYNC.DEFER_BLOCKING 0x0 ;  /* 0x0000000000007b1d */ /* 0x000fec0000010000 */
[----:B------:R-:W-:Y:S05]  /*11e0*/  BRA.U UP0, `(.L_x_12) ;  /* 0xfffffffd00d07547 */ /* 0x000fea000b83ffff */
.L_x_6:
[----:B----4-:R-:W4:Y:S04]  /*11f0*/  LDS R5, [R4] ;  /* 0x0000000004057984 */ /* 0x010f280000000800 */
[----:B----4-:R-:W-:Y:S01]  /*1200*/  STG.E desc[UR12][R2.64], R5 ;  /* 0x0000000502007986 */ /* 0x010fe2000c10190c */
[----:B------:R-:W-:Y:S05]  /*1210*/  EXIT ;  /* 0x000000000000794d */ /* 0x000fea0003800000 */
.L_x_13:
        /* <DEDUP_REMOVED lines=14> */
.L_x_21:


//--------------------- .text._Z9phase_onePiiiii  --------------------------
	.section	.text._Z9phase_onePiiiii,"ax",@progbits
	.align	128
        .global         _Z9phase_onePiiiii
        .type           _Z9phase_onePiiiii,@function
        .size           _Z9phase_onePiiiii,(.L_x_22 - _Z9phase_onePiiiii)
        .other          _Z9phase_onePiiiii,@"STO_CUDA_ENTRY STV_DEFAULT"
_Z9phase_onePiiiii:
.text._Z9phase_onePiiiii:
[----:B------:R-:W-:Y:S01]  /*0000*/  LDC R1, c[0x0][0x37c] ;  /* 0x0000df00ff017b82 */ /* 0x000fe20000000800 */
[----:B------:R-:W0:Y:S07]  /*0010*/  S2R R9, SR_TID.Y ;  /* 0x0000000000097919 */ /* 0x000e2e0000002200 */
[----:B------:R-:W0:Y:S01]  /*0020*/  LDC.64 R4, c[0x0][0x388] ;  /* 0x0000e200ff047b82 */ /* 0x000e220000000a00 */
[----:B------:R-:W1:Y:S01]  /*0030*/  LDCU UR4, c[0x0][0x390] ;  /* 0x00007200ff0477ac */ /* 0x000e620008000800 */
[----:B------:R-:W2:Y:S01]  /*0040*/  S2R R0, SR_TID.X ;  /* 0x0000000000007919 */ /* 0x000ea20000002100 */
[----:B------:R-:W3:Y:S05]  /*0050*/  LDCU.64 UR6, c[0x0][0x358] ;  /* 0x00006b00ff0677ac */ /* 0x000eea0008000a00 */
[----:B------:R-:W4:Y:S01]  /*0060*/  LDC.64 R2, c[0x0][0x380] ;  /* 0x0000e000ff027b82 */ /* 0x000f220000000a00 */
[----:B------:R-:W5:Y:S01]  /*0070*/  LDCU UR8, c[0x0][0x394] ;  /* 0x00007280ff0877ac */ /* 0x000f620008000800 */
[----:B0-----:R-:W-:-:S02]  /*0080*/  IMAD R6, R5, R4, R9 ;  /* 0x0000000405067224 */ /* 0x001fc400078e0209 */
[----:B--2---:R-:W-:-:S04]  /*0090*/  IMAD R7, R5, R4, R0 ;  /* 0x0000000405077224 */ /* 0x004fc800078e0200 */
[----:B-1----:R-:W-:-:S04]  /*00a0*/  IMAD R5, R6, UR4, R7 ;  /* 0x0000000406057c24 */ /* 0x002fc8000f8e0207 */
[----:B----4-:R-:W-:Y:S01]  /*00b0*/  IMAD.WIDE R2, R5, 0x4, R2 ;  /* 0x0000000405027825 */ /* 0x010fe200078e0202 */
[----:B------:R-:W-:Y:S06]  /*00c0*/  BAR.SYNC.DEFER_BLOCKING 0x0 ;  /* 0x0000000000007b1d */ /* 0x000fec0000010000 */
[----:B---3--:R-:W2:Y:S02]  /*00d0*/  LDG.E R8, desc[UR6][R2.64] ;  /* 0x0000000602087981 */ /* 0x008ea4000c1e1900 */
[----:B------:R-:W0:Y:S01]  /*00e0*/  S2UR UR5, SR_CgaCtaId ;  /* 0x00000000000579c3 */ /* 0x000e220000008800 */
[----:B------:R-:W-:Y:S01]  /*00f0*/  VIMNMX R7, PT, PT, R6, R7, !PT ;  /* 0x0000000706077248 */ /* 0x000fe20007fe0100 */
[----:B------:R-:W-:Y:S01]  /*0100*/  IMAD R5, R9, R4, RZ ;  /* 0x0000000409057224 */ /* 0x000fe200078e02ff */
[----:B------:R-:W-:-:S02]  /*0110*/  UMOV UR4, 0x400 ;  /* 0x0000040000047882 */ /* 0x000fc40000000000 */
[----:B-----5:R-:W-:Y:S01]  /*0120*/  ISETP.GE.AND P0, PT, R7, UR8, PT ;  /* 0x0000000807007c0c */ /* 0x020fe2000bf06270 */
[----:B------:R-:W-:Y:S01]  /*0130*/  IMAD.IADD R6, R5, 0x1, R0 ;  /* 0x0000000105067824 */ /* 0x000fe200078e0200 */
[----:B0-----:R-:W-:-:S06]  /*0140*/  ULEA UR4, UR5, UR4, 0x18 ;  /* 0x0000000405047291 */ /* 0x001fcc000f8ec0ff */
[----:B------:R-:W-:Y:S02]  /*0150*/  LEA R6, R6, UR4, 0x2 ;  /* 0x0000000406067c11 */ /* 0x000fe4000f8e10ff */
[----:B--2---:R-:W-:Y:S02]  /*0160*/  SEL R7, R8, 0x3b9aca00, !P0 ;  /* 0x3b9aca0008077807 */ /* 0x004fe40004000000 */
[----:B------:R-:W-:-:S03]  /*0170*/  ISETP.GE.AND P0, PT, R4, 0x1, PT ;  /* 0x000000010400780c */ /* 0x000fc60003f06270 */
[----:B------:R0:W-:Y:S01]  /*0180*/  STS [R6], R7 ;  /* 0x0000000706007388 */ /* 0x0001e20000000800 */
[----:B------:R-:W-:Y:S09]  /*0190*/  BAR.SYNC.DEFER_BLOCKING 0x0 ;  /* 0x0000000000007b1d */ /* 0x000ff20000010000 */
[----:B0-----:R-:W-:Y:S05]  /*01a0*/  @!P0 BRA `(.L_x_14) ;  /* 0x0000000400108947 */ /* 0x001fea0003800000 */
[C---:B------:R-:W-:Y:S02]  /*01b0*/  ISETP.GE.U32.AND P1, PT, R4.reuse, 0x4, PT ;  /* 0x000000040400780c */ /* 0x040fe40003f26070 */
[----:B------:R-:W-:Y:S02]  /*01c0*/  CS2R R8, SRZ ;  /* 0x0000000000087805 */ /* 0x000fe4000001ff00 */
[----:B------:R-:W-:-:S04]  /*01d0*/  LOP3.LUT R7, R4, 0x3, RZ, 0xc0, !PT ;  /* 0x0000000304077812 */ /* 0x000fc800078ec0ff */
[----:B------:R-:W-:-:S05]  /*01e0*/  ISETP.NE.AND P0, PT, R7, RZ, PT ;  /* 0x000000ff0700720c */ /* 0x000fca0003f05270 */
[----:B------:R-:W-:Y:S08]  /*01f0*/  @!P1 BRA `(.L_x_15) ;  /* 0x0000000000b09947 */ /* 0x000ff00003800000 */
[----:B------:R-:W0:Y:S01]  /*0200*/  LDC R10, c[0x0][0x388] ;  /* 0x0000e200ff0a7b82 */ /* 0x000e220000000800 */
[----:B------:R-:W-:Y:S01]  /*0210*/  LEA R12, R5, UR4, 0x2 ;  /* 0x00000004050c7c11 */ /* 0x000fe2000f8e10ff */
[----:B------:R-:W-:Y:S01]  /*0220*/  IMAD.MOV.U32 R9, RZ, RZ, RZ ;  /* 0x000000ffff097224 */ /* 0x000fe200078e00ff */
[----:B------:R-:W-:Y:S02]  /*0230*/  LOP3.LUT R8, R4, 0x7ffffffc, RZ, 0xc0, !PT ;  /* 0x7ffffffc04087812 */ /* 0x000fe400078ec0ff */
[----:B------:R-:W-:Y:S01]  /*0240*/  LEA R11, R0, UR4, 0x2 ;  /* 0x00000004000b7c11 */ /* 0x000fe2000f8e10ff */
[----:B------:R-:W-:Y:S02]  /*0250*/  VIADD R4, R12, 0x8 ;  /* 0x000000080c047836 */ /* 0x000fe40000000000 */
[----:B------:R-:W-:-:S07]  /*0260*/  IMAD.MOV R12, RZ, RZ, -R8 ;  /* 0x000000ffff0c7224 */ /* 0x000fce00078e0a08 */
.L_x_16:
[----:B------:R-:W-:Y:S01]  /*0270*/  LDS R13, [R4+-0x8] ;  /* 0xfffff800040d7984 */ /* 0x000fe20000000800 */
[----:B------:R-:W-:Y:S01]  /*0280*/  IADD3 R12, PT, PT, R12, 0x4, RZ ;  /* 0x000000040c0c7810 */ /* 0x000fe20007ffe0ff */
[C---:B0-----:R-:W-:Y:S02]  /*0290*/  IMAD R9, R10.reuse, 0x4, R9 ;  /* 0x000000040a097824 */ /* 0x041fe400078e0209 */
[----:B------:R-:W0:Y:S04]  /*02a0*/  LDS R14, [R11] ;  /* 0x000000000b0e7984 */ /* 0x000e280000000800 */
[----:B------:R-:W1:Y:S01]  /*02b0*/  LDS R15, [R6] ;  /* 0x00000000060f7984 */ /* 0x000e620000000800 */
[----:B0-----:R-:W-:Y:S01]  /*02c0*/  IMAD.IADD R17, R13, 0x1, R14 ;  /* 0x000000010d117824 */ /* 0x001fe200078e020e */
[----:B------:R-:W-:-:S04]  /*02d0*/  LEA R14, R10, R11, 0x2 ;  /* 0x0000000b0a0e7211 */ /* 0x000fc800078e10ff */
[----:B-1----:R-:W-:-:S13]  /*02e0*/  ISETP.GE.AND P1, PT, R17, R15, PT ;  /* 0x0000000f1100720c */ /* 0x002fda0003f26270 */
[----:B------:R-:W-:Y:S01]  /*02f0*/  @!P1 STS [R6], R17 ;  /* 0x0000001106009388 */ /* 0x000fe20000000800 */
[----:B------:R-:W-:Y:S06]  /*0300*/  BAR.SYNC.DEFER_BLOCKING 0x0 ;  /* 0x0000000000007b1d */ /* 0x000fec0000010000 */
[----:B------:R-:W-:Y:S04]  /*0310*/  LDS R14, [R14] ;  /* 0x000000000e0e7984 */ /* 0x000fe80000000800 */
[----:B------:R-:W0:Y:S04]  /*0320*/  LDS R13, [R4+-0x4] ;  /* 0xfffffc00040d7984 */ /* 0x000e280000000800 */
[----:B------:R-:W1:Y:S01]  /*0330*/  LDS R15, [R6] ;  /* 0x00000000060f7984 */ /* 0x000e620000000800 */
[----:B0-----:R-:W-:-:S02]  /*0340*/  IMAD.IADD R18, R13, 0x1, R14 ;  /* 0x000000010d127824 */ /* 0x001fc400078e020e */
[----:B------:R-:W-:-:S03]  /*0350*/  IMAD R14, R10, 0xc, R11 ;  /* 0x0000000c0a0e7824 */ /* 0x000fc600078e020b */
[----:B-1----:R-:W-:Y:S01]  /*0360*/  ISETP.GE.AND P1, PT, R18, R15, PT ;  /* 0x0000000f1200720c */ /* 0x002fe20003f26270 */
[C-C-:B------:R-:W-:Y:S02]  /*0370*/  IMAD R15, R10.reuse, 0x8, R11.reuse ;  /* 0x000000080a0f7824 */ /* 0x140fe400078e020b */
[----:B------:R-:W-:-:S10]  /*0380*/  IMAD R11, R10, 0x10, R11 ;  /* 0x000000100a0b7824 */ /* 0x000fd400078e020b */
[----:B------:R-:W-:Y:S01]  /*0390*/  @!P1 STS [R6], R18 ;  /* 0x0000001206009388 */ /* 0x000fe20000000800 */
[----:B------:R-:W-:Y:S06]  /*03a0*/  BAR.SYNC.DEFER_BLOCKING 0x0 ;  /* 0x0000000000007b1d */ /* 0x000fec0000010000 */
[----:B------:R-:W-:Y:S04]  /*03b0*/  LDS R16, [R15] ;  /* 0x000000000f107984 */ /* 0x000fe80000000800 */
[----:B------:R-:W0:Y:S04]  /*03c0*/  LDS R13, [R4] ;  /* 0x00000000040d7984 */ /* 0x000e280000000800 */
[----:B------:R-:W1:Y:S01]  /*03d0*/  LDS R17, [R6] ;  /* 0x0000000006117984 */ /* 0x000e620000000800 */
[----:B0-----:R-:W-:-:S05]  /*03e0*/  IMAD.IADD R19, R13, 0x1, R16 ;  /* 0x000000010d137824 */ /* 0x001fca00078e0210 */
        /* <DEDUP_REMOVED lines=13> */
.L_x_15:
[----:B------:R-:W-:Y:S05]  /*04c0*/  @!P0 BRA `(.L_x_14) ;  /* 0x0000000000488947 */ /* 0x000fea0003800000 */
[----:B------:R-:W0:Y:S01]  /*04d0*/  LDC R11, c[0x0][0x388] ;  /* 0x0000e200ff0b7b82 */ /* 0x000e220000000800 */
[----:B------:R-:W-:Y:S01]  /*04e0*/  IMAD.IADD R0, R0, 0x1, R9 ;  /* 0x0000000100007824 */ /* 0x000fe200078e0209 */
[----:B------:R-:W-:Y:S01]  /*04f0*/  IADD3 R5, PT, PT, R5, R8, RZ ;  /* 0x0000000805057210 */ /* 0x000fe20007ffe0ff */
[----:B------:R-:W-:-:S03]  /*0500*/  IMAD.MOV R7, RZ, RZ, -R7 ;  /* 0x000000ffff077224 */ /* 0x000fc600078e0a07 */
[----:B------:R-:W-:Y:S02]  /*0510*/  LEA R5, R5, UR4, 0x2 ;  /* 0x0000000405057c11 */ /* 0x000fe4000f8e10ff */
[----:B------:R-:W-:-:S07]  /*0520*/  LEA R0, R0, UR4, 0x2 ;  /* 0x0000000400007c11 */ /* 0x000fce000f8e10ff */
.L_x_17:
[----:B------:R1:W-:Y:S01]  /*0530*/  LDS R4, [R5] ;  /* 0x0000000005047984 */ /* 0x0003e20000000800 */
[----:B------:R-:W-:-:S03]  /*0540*/  IADD3 R7, PT, PT, R7, 0x1, RZ ;  /* 0x0000000107077810 */ /* 0x000fc60007ffe0ff */
[----:B------:R0:W2:Y:S04]  /*0550*/  LDS R9, [R0] ;  /* 0x0000000000097984 */ /* 0x0000a80000000800 */
[----:B------:R-:W3:Y:S01]  /*0560*/  LDS R8, [R6] ;  /* 0x0000000006087984 */ /* 0x000ee20000000800 */
[----:B-1----:R-:W-:Y:S02]  /*0570*/  VIADD R5, R5, 0x4 ;  /* 0x0000000405057836 */ /* 0x002fe40000000000 */
[----:B0-----:R-:W-:Y:S02]  /*0580*/  IMAD R0, R11, 0x4, R0 ;  /* 0x000000040b007824 */ /* 0x001fe400078e0200 */
[----:B--2---:R-:W-:-:S05]  /*0590*/  IMAD.IADD R9, R4, 0x1, R9 ;  /* 0x0000000104097824 */ /* 0x004fca00078e0209 */
[----:B---3--:R-:W-:-:S13]  /*05a0*/  ISETP.GE.AND P0, PT, R9, R8, PT ;  /* 0x000000080900720c */ /* 0x008fda0003f06270 */
[----:B------:R1:W-:Y:S01]  /*05b0*/  @!P0 STS [R6], R9 ;  /* 0x0000000906008388 */ /* 0x0003e20000000800 */
[----:B------:R-:W-:Y:S01]  /*05c0*/  BAR.SYNC.DEFER_BLOCKING 0x0 ;  /* 0x0000000000007b1d */ /* 0x000fe20000010000 */
[----:B------:R-:W-:-:S13]  /*05d0*/  ISETP.NE.AND P0, PT, R7, RZ, PT ;  /* 0x000000ff0700720c */ /* 0x000fda0003f05270 */
[----:B-1----:R-:W-:Y:S05]  /*05e0*/  @P0 BRA `(.L_x_17) ;  /* 0xfffffffc00d00947 */ /* 0x002fea000383ffff */
.L_x_14:
[----:B------:R-:W0:Y:S04]  /*05f0*/  LDS R5, [R6] ;  /* 0x0000000006057984 */ /* 0x000e280000000800 */
[----:B0-----:R-:W-:Y:S01]  /*0600*/  STG.E desc[UR6][R2.64], R5 ;  /* 0x0000000502007986 */ /* 0x001fe2000c101906 */
[----:B------:R-:W-:Y:S05]  /*0610*/  EXIT ;  /* 0x000000000000794d */ /* 0x000fea0003800000 */
.L_x_18:
        /* <DEDUP_REMOVED lines=14> */
.L_x_22:


//--------------------- .text._Z8init_gpui        --------------------------
	.section	.text._Z8init_gpui,"ax",@progbits
	.align	128
        .global         _Z8init_gpui
        .type           _Z8init_gpui,@function
        .size           _Z8init_gpui,(.L_x_23 - _Z8init_gpui)
        .other          _Z8init_gpui,@"STO_CUDA_ENTRY STV_DEFAULT"
_Z8init_gpui:
.text._Z8init_gpui:
[----:B------:R-:W-:Y:S01]  /*0000*/  LDC R1, c[0x0][0x37c] ;  /* 0x0000df00ff017b82 */ /* 0x000fe20000000800 */
[----:B------:R-:W-:Y:S05]  /*0010*/  EXIT ;  /* 0x000000000000794d */ /* 0x000fea0003800000 */
.L_x_19:
        /* <DEDUP_REMOVED lines=14> */
.L_x_23:


//--------------------- .nv.shared._Z11phase_threePiiiii --------------------------
	.section	.nv.shared._Z11phase_threePiiiii,"aw",@nobits
	.sectionflags	@""
	.align	16
	.zero		1024


//--------------------- .nv.shared.reserved.0     --------------------------
	.section	.nv.shared.reserved.0,"aw",@nobits
	.weak		__nv_reservedSMEM_offset_0_alias
	.size		__nv_reservedSMEM_offset_0_alias, 0, 64
	.other		__nv_reservedSMEM_offset_0_alias,@"STO_CUDA_RESERVED_SHARED STV_DEFAULT"
__nv_reservedSMEM_offset_0_alias:
	.zero		0
	.zero		64


//--------------------- .nv.shared._Z9phase_twoPiiiii --------------------------
	.section	.nv.shared._Z9phase_twoPiiiii,"aw",@nobits
	.sectionflags	@""
	.align	16
	.zero		1024


//--------------------- .nv.shared._Z9phase_onePiiiii --------------------------
	.section	.nv.shared._Z9phase_onePiiiii,"aw",@nobits
	.sectionflags	@""
	.align	16
	.zero		1024


//--------------------- .nv.shared._Z8init_gpui   --------------------------
	.section	.nv.shared._Z8init_gpui,"aw",@nobits
	.sectionflags	@""
	.align	16
	.zero		1024


//--------------------- .nv.constant0._Z11phase_threePiiiii --------------------------
	.section	.nv.constant0._Z11phase_threePiiiii,"a",@progbits
	.sectionflags	@""
	.align	4
.nv.constant0._Z11phase_threePiiiii:
	.zero		920


//--------------------- .nv.constant0._Z9phase_twoPiiiii --------------------------
	.section	.nv.constant0._Z9phase_twoPiiiii,"a",@progbits
	.sectionflags	@""
	.align	4
.nv.constant0._Z9phase_twoPiiiii:
	.zero		920


//--------------------- .nv.constant0._Z9phase_onePiiiii --------------------------
	.section	.nv.constant0._Z9phase_onePiiiii,"a",@progbits
	.sectionflags	@""
	.align	4
.nv.constant0._Z9phase_onePiiiii:
	.zero		920


//--------------------- .nv.constant0._Z8init_gpui --------------------------
	.section	.nv.constant0._Z8init_gpui,"a",@progbits
	.sectionflags	@""
	.align	4
.nv.constant0._Z8init_gpui:
	.zero		900


//--------------------- SYMBOLS --------------------------

	.type		.nv.reservedSmem.offset0,@object
	.size		.nv.reservedSmem.offset0,0x4
	.type		.nv.reservedSmem.cap,@object
	.size		.nv.reservedSmem.cap,0x4
